//
// Generated by NVIDIA NVVM Compiler
//
// Compiler Build ID: CL-36424714
// Cuda compilation tools, release 13.0, V13.0.88
// Based on NVVM 20.0.0
//

.version 9.0
.target sm_100
.address_size 64

	// .globl	_Z13simulateIsingPsS_ii
.extern .func  (.param .b32 func_retval0) vprintf
(
	.param .b64 vprintf_param_0,
	.param .b64 vprintf_param_1
)
;
// _ZZ13simulateIsingPsS_iiE12previous_sum has been demoted
.global .align 1 .b8 $str$3[26] = {73, 116, 101, 114, 97, 116, 105, 111, 110, 58, 32, 37, 100, 44, 32, 101, 110, 101, 114, 103, 121, 32, 37, 100, 10};

.visible .entry _Z13simulateIsingPsS_ii(
	.param .u64 .ptr .align 1 _Z13simulateIsingPsS_ii_param_0,
	.param .u64 .ptr .align 1 _Z13simulateIsingPsS_ii_param_1,
	.param .u32 _Z13simulateIsingPsS_ii_param_2,
	.param .u32 _Z13simulateIsingPsS_ii_param_3
)
{
	.local .align 8 .b8 	__local_depot0[8];
	.reg .b64 	%SP;
	.reg .b64 	%SPL;
	.reg .pred 	%p<29>;
	.reg .b16 	%rs<19>;
	.reg .b32 	%r<243>;
	.reg .b64 	%rd<53>;
	// demoted variable
	.shared .align 4 .b8 _ZZ13simulateIsingPsS_iiE12previous_sum[12];
	mov.u64 	%SPL, __local_depot0;
	cvta.local.u64 	%SP, %SPL;
	ld.param.u64 	%rd11, [_Z13simulateIsingPsS_ii_param_0];
	ld.param.u64 	%rd10, [_Z13simulateIsingPsS_ii_param_1];
	ld.param.u32 	%r67, [_Z13simulateIsingPsS_ii_param_2];
	ld.param.u32 	%r68, [_Z13simulateIsingPsS_ii_param_3];
	cvta.to.global.u64 	%rd50, %rd11;
	mov.u32 	%r1, %tid.x;
	setp.ne.s32 	%p1, %r1, 0;
	@%p1 bra 	$L__BB0_14;
	add.s32 	%r2, %r67, 2;
	setp.eq.s32 	%p2, %r2, 0;
	mov.b32 	%r225, 0;
	@%p2 bra 	$L__BB0_13;
	mul.lo.s32 	%r72, %r2, %r2;
	max.u32 	%r3, %r72, 1;
	and.b32  	%r4, %r3, 13;
	setp.lt.u32 	%p3, %r72, 16;
	mov.b32 	%r220, 0;
	mov.u32 	%r225, %r220;
	@%p3 bra 	$L__BB0_5;
	and.b32  	%r220, %r3, -16;
	mov.b32 	%r214, 0;
	mov.u32 	%r225, %r214;
$L__BB0_4:
	.pragma "nounroll";
	mul.wide.u32 	%rd12, %r214, 2;
	add.s64 	%rd13, %rd50, %rd12;
	ld.global.s16 	%r74, [%rd13];
	add.s32 	%r75, %r225, %r74;
	ld.global.s16 	%r76, [%rd13+2];
	add.s32 	%r77, %r75, %r76;
	ld.global.s16 	%r78, [%rd13+4];
	add.s32 	%r79, %r77, %r78;
	ld.global.s16 	%r80, [%rd13+6];
	add.s32 	%r81, %r79, %r80;
	ld.global.s16 	%r82, [%rd13+8];
	add.s32 	%r83, %r81, %r82;
	ld.global.s16 	%r84, [%rd13+10];
	add.s32 	%r85, %r83, %r84;
	ld.global.s16 	%r86, [%rd13+12];
	add.s32 	%r87, %r85, %r86;
	ld.global.s16 	%r88, [%rd13+14];
	add.s32 	%r89, %r87, %r88;
	ld.global.s16 	%r90, [%rd13+16];
	add.s32 	%r91, %r89, %r90;
	ld.global.s16 	%r92, [%rd13+18];
	add.s32 	%r93, %r91, %r92;
	ld.global.s16 	%r94, [%rd13+20];
	add.s32 	%r95, %r93, %r94;
	ld.global.s16 	%r96, [%rd13+22];
	add.s32 	%r97, %r95, %r96;
	ld.global.s16 	%r98, [%rd13+24];
	add.s32 	%r99, %r97, %r98;
	ld.global.s16 	%r100, [%rd13+26];
	add.s32 	%r101, %r99, %r100;
	ld.global.s16 	%r102, [%rd13+28];
	add.s32 	%r103, %r101, %r102;
	ld.global.s16 	%r104, [%rd13+30];
	add.s32 	%r225, %r103, %r104;
	add.s32 	%r214, %r214, 16;
	setp.ne.s32 	%p4, %r214, %r220;
	@%p4 bra 	$L__BB0_4;
$L__BB0_5:
	setp.eq.s32 	%p5, %r4, 0;
	@%p5 bra 	$L__BB0_13;
	and.b32  	%r13, %r3, 5;
	setp.lt.u32 	%p6, %r4, 8;
	@%p6 bra 	$L__BB0_8;
	mul.wide.u32 	%rd14, %r220, 2;
	add.s64 	%rd15, %rd50, %rd14;
	ld.global.s16 	%r106, [%rd15];
	add.s32 	%r107, %r225, %r106;
	ld.global.s16 	%r108, [%rd15+2];
	add.s32 	%r109, %r107, %r108;
	ld.global.s16 	%r110, [%rd15+4];
	add.s32 	%r111, %r109, %r110;
	ld.global.s16 	%r112, [%rd15+6];
	add.s32 	%r113, %r111, %r112;
	ld.global.s16 	%r114, [%rd15+8];
	add.s32 	%r115, %r113, %r114;
	ld.global.s16 	%r116, [%rd15+10];
	add.s32 	%r117, %r115, %r116;
	ld.global.s16 	%r118, [%rd15+12];
	add.s32 	%r119, %r117, %r118;
	ld.global.s16 	%r120, [%rd15+14];
	add.s32 	%r225, %r119, %r120;
	add.s32 	%r220, %r220, 8;
$L__BB0_8:
	setp.eq.s32 	%p7, %r13, 0;
	@%p7 bra 	$L__BB0_13;
	setp.lt.u32 	%p8, %r13, 4;
	@%p8 bra 	$L__BB0_11;
	mul.wide.u32 	%rd16, %r220, 2;
	add.s64 	%rd17, %rd50, %rd16;
	ld.global.s16 	%r122, [%rd17];
	add.s32 	%r123, %r225, %r122;
	ld.global.s16 	%r124, [%rd17+2];
	add.s32 	%r125, %r123, %r124;
	ld.global.s16 	%r126, [%rd17+4];
	add.s32 	%r127, %r125, %r126;
	ld.global.s16 	%r128, [%rd17+6];
	add.s32 	%r225, %r127, %r128;
	add.s32 	%r220, %r220, 4;
$L__BB0_11:
	and.b32  	%r129, %r3, 1;
	setp.eq.b32 	%p9, %r129, 1;
	not.pred 	%p10, %p9;
	@%p10 bra 	$L__BB0_13;
	mul.wide.u32 	%rd18, %r220, 2;
	add.s64 	%rd19, %rd50, %rd18;
	ld.global.s16 	%r130, [%rd19];
	add.s32 	%r225, %r225, %r130;
$L__BB0_13:
	st.shared.u32 	[_ZZ13simulateIsingPsS_iiE12previous_sum], %r225;
	mov.b32 	%r131, 2147483646;
	st.shared.u32 	[_ZZ13simulateIsingPsS_iiE12previous_sum+4], %r131;
	mov.b32 	%r132, 2147483645;
	st.shared.u32 	[_ZZ13simulateIsingPsS_iiE12previous_sum+8], %r132;
$L__BB0_14:
	setp.lt.s32 	%p11, %r68, 1;
	@%p11 bra 	$L__BB0_37;
	div.u32 	%r134, %r1, %r67;
	shl.b32 	%r135, %r134, 1;
	add.s32 	%r37, %r67, 3;
	add.s32 	%r136, %r37, %r1;
	add.s32 	%r26, %r136, %r135;
	add.s32 	%r27, %r67, 2;
	sub.s32 	%r28, %r26, %r27;
	mul.lo.s32 	%r137, %r27, %r67;
	shl.b32 	%r138, %r27, 1;
	add.s32 	%r29, %r137, %r138;
	max.u32 	%r139, %r29, 1;
	and.b32  	%r30, %r139, 13;
	add.s32 	%r31, %r30, -1;
	and.b32  	%r32, %r139, 5;
	add.s32 	%r33, %r32, -1;
	and.b32  	%r34, %r139, -16;
	and.b32  	%r35, %r139, 1;
	add.s32 	%r36, %r137, 1;
	mul.wide.s32 	%rd2, %r137, 2;
	cvta.to.global.u64 	%rd51, %rd10;
	mov.b32 	%r226, 0;
	mul.wide.s32 	%rd20, %r26, 2;
	mul.wide.s32 	%rd22, %r28, 2;
	mul.wide.s32 	%rd24, %r27, 2;
$L__BB0_16:
	mov.u64 	%rd4, %rd50;
	setp.ne.s32 	%p12, %r1, 0;
	add.s64 	%rd21, %rd4, %rd20;
	ld.global.u16 	%rs1, [%rd21+-2];
	ld.global.u16 	%rs2, [%rd21+2];
	add.s64 	%rd23, %rd4, %rd22;
	ld.global.u16 	%rs3, [%rd23];
	add.s64 	%rd25, %rd21, %rd24;
	ld.global.u16 	%rs4, [%rd25];
	ld.global.u16 	%rs5, [%rd21];
	add.s16 	%rs6, %rs2, %rs1;
	add.s16 	%rs7, %rs6, %rs3;
	add.s16 	%rs8, %rs7, %rs4;
	add.s16 	%rs9, %rs8, %rs5;
	setp.lt.s16 	%p13, %rs9, 1;
	selp.b16 	%rs10, -1, 1, %p13;
	add.s64 	%rd26, %rd51, %rd20;
	st.global.u16 	[%rd26], %rs10;
	bar.sync 	0;
	@%p12 bra 	$L__BB0_19;
	add.s64 	%rd52, %rd51, 4;
	add.s64 	%rd7, %rd51, 2;
	mov.b32 	%r229, 0;
	mov.u32 	%r227, %r37;
	mov.u32 	%r228, %r36;
$L__BB0_18:
	mul.wide.s32 	%rd27, %r228, 2;
	add.s64 	%rd28, %rd7, %rd27;
	mul.wide.s32 	%rd29, %r227, 2;
	add.s64 	%rd30, %rd7, %rd29;
	ld.global.u16 	%rs11, [%rd30+-2];
	add.s64 	%rd31, %rd30, %rd2;
	st.global.u16 	[%rd31+-2], %rs11;
	ld.global.u16 	%rs12, [%rd28+-2];
	st.global.u16 	[%rd52+-2], %rs12;
	ld.global.u16 	%rs13, [%rd30];
	st.global.u16 	[%rd31], %rs13;
	ld.global.u16 	%rs14, [%rd28];
	st.global.u16 	[%rd52], %rs14;
	add.s32 	%r229, %r229, 2;
	add.s64 	%rd52, %rd52, 4;
	add.s32 	%r228, %r228, 2;
	add.s32 	%r227, %r227, 2;
	setp.ne.s32 	%p14, %r229, 30;
	@%p14 bra 	$L__BB0_18;
$L__BB0_19:
	setp.ne.s32 	%p15, %r1, %r67;
	@%p15 bra 	$L__BB0_22;
	mov.b32 	%r230, 1;
$L__BB0_21:
	mul.lo.s32 	%r142, %r230, %r27;
	mul.wide.s32 	%rd32, %r142, 2;
	add.s64 	%rd33, %rd51, %rd32;
	ld.global.u16 	%rs15, [%rd33+2];
	mul.wide.s32 	%rd34, %r67, 2;
	add.s64 	%rd35, %rd33, %rd34;
	st.global.u16 	[%rd35+2], %rs15;
	ld.global.u16 	%rs16, [%rd35];
	st.global.u16 	[%rd33], %rs16;
	add.s64 	%rd36, %rd35, 4;
	ld.global.u16 	%rs17, [%rd35+6];
	add.s64 	%rd37, %rd36, %rd34;
	st.global.u16 	[%rd37+2], %rs17;
	ld.global.u16 	%rs18, [%rd37];
	st.global.u16 	[%rd35+4], %rs18;
	add.s32 	%r230, %r230, 2;
	setp.ne.s32 	%p16, %r230, 31;
	@%p16 bra 	$L__BB0_21;
$L__BB0_22:
	bar.sync 	0;
	@%p12 bra 	$L__BB0_36;
	setp.eq.s32 	%p18, %r27, 0;
	mov.b32 	%r242, 0;
	@%p18 bra 	$L__BB0_35;
	setp.lt.u32 	%p19, %r29, 16;
	mov.b32 	%r237, 0;
	mov.u32 	%r242, %r237;
	@%p19 bra 	$L__BB0_27;
	mov.b32 	%r231, 0;
	mov.u32 	%r242, %r231;
$L__BB0_26:
	.pragma "nounroll";
	mul.wide.u32 	%rd38, %r231, 2;
	add.s64 	%rd39, %rd51, %rd38;
	ld.global.s16 	%r147, [%rd39];
	add.s32 	%r148, %r242, %r147;
	ld.global.s16 	%r149, [%rd39+2];
	add.s32 	%r150, %r148, %r149;
	ld.global.s16 	%r151, [%rd39+4];
	add.s32 	%r152, %r150, %r151;
	ld.global.s16 	%r153, [%rd39+6];
	add.s32 	%r154, %r152, %r153;
	ld.global.s16 	%r155, [%rd39+8];
	add.s32 	%r156, %r154, %r155;
	ld.global.s16 	%r157, [%rd39+10];
	add.s32 	%r158, %r156, %r157;
	ld.global.s16 	%r159, [%rd39+12];
	add.s32 	%r160, %r158, %r159;
	ld.global.s16 	%r161, [%rd39+14];
	add.s32 	%r162, %r160, %r161;
	ld.global.s16 	%r163, [%rd39+16];
	add.s32 	%r164, %r162, %r163;
	ld.global.s16 	%r165, [%rd39+18];
	add.s32 	%r166, %r164, %r165;
	ld.global.s16 	%r167, [%rd39+20];
	add.s32 	%r168, %r166, %r167;
	ld.global.s16 	%r169, [%rd39+22];
	add.s32 	%r170, %r168, %r169;
	ld.global.s16 	%r171, [%rd39+24];
	add.s32 	%r172, %r170, %r171;
	ld.global.s16 	%r173, [%rd39+26];
	add.s32 	%r174, %r172, %r173;
	ld.global.s16 	%r175, [%rd39+28];
	add.s32 	%r176, %r174, %r175;
	ld.global.s16 	%r177, [%rd39+30];
	add.s32 	%r242, %r176, %r177;
	add.s32 	%r231, %r231, 16;
	setp.ne.s32 	%p20, %r231, %r34;
	mov.u32 	%r237, %r34;
	@%p20 bra 	$L__BB0_26;
$L__BB0_27:
	setp.eq.s32 	%p21, %r30, 0;
	@%p21 bra 	$L__BB0_35;
	setp.lt.u32 	%p22, %r31, 7;
	@%p22 bra 	$L__BB0_30;
	mul.wide.u32 	%rd40, %r237, 2;
	add.s64 	%rd41, %rd51, %rd40;
	ld.global.s16 	%r179, [%rd41];
	add.s32 	%r180, %r242, %r179;
	ld.global.s16 	%r181, [%rd41+2];
	add.s32 	%r182, %r180, %r181;
	ld.global.s16 	%r183, [%rd41+4];
	add.s32 	%r184, %r182, %r183;
	ld.global.s16 	%r185, [%rd41+6];
	add.s32 	%r186, %r184, %r185;
	ld.global.s16 	%r187, [%rd41+8];
	add.s32 	%r188, %r186, %r187;
	ld.global.s16 	%r189, [%rd41+10];
	add.s32 	%r190, %r188, %r189;
	ld.global.s16 	%r191, [%rd41+12];
	add.s32 	%r192, %r190, %r191;
	ld.global.s16 	%r193, [%rd41+14];
	add.s32 	%r242, %r192, %r193;
	add.s32 	%r237, %r237, 8;
$L__BB0_30:
	setp.eq.s32 	%p23, %r32, 0;
	@%p23 bra 	$L__BB0_35;
	setp.lt.u32 	%p24, %r33, 3;
	@%p24 bra 	$L__BB0_33;
	mul.wide.u32 	%rd42, %r237, 2;
	add.s64 	%rd43, %rd51, %rd42;
	ld.global.s16 	%r195, [%rd43];
	add.s32 	%r196, %r242, %r195;
	ld.global.s16 	%r197, [%rd43+2];
	add.s32 	%r198, %r196, %r197;
	ld.global.s16 	%r199, [%rd43+4];
	add.s32 	%r200, %r198, %r199;
	ld.global.s16 	%r201, [%rd43+6];
	add.s32 	%r242, %r200, %r201;
	add.s32 	%r237, %r237, 4;
$L__BB0_33:
	setp.eq.s32 	%p25, %r35, 0;
	@%p25 bra 	$L__BB0_35;
	mul.wide.u32 	%rd44, %r237, 2;
	add.s64 	%rd45, %rd51, %rd44;
	ld.global.s16 	%r202, [%rd45];
	add.s32 	%r242, %r242, %r202;
$L__BB0_35:
	mul.hi.u32 	%r203, %r226, -1431655765;
	shr.u32 	%r204, %r203, 1;
	mul.lo.s32 	%r205, %r204, 3;
	sub.s32 	%r206, %r226, %r205;
	shl.b32 	%r207, %r206, 2;
	mov.u32 	%r208, _ZZ13simulateIsingPsS_iiE12previous_sum;
	add.s32 	%r209, %r208, %r207;
	st.shared.u32 	[%r209], %r242;
	add.u64 	%rd46, %SP, 0;
	add.u64 	%rd47, %SPL, 0;
	st.local.v2.u32 	[%rd47], {%r226, %r242};
	mov.u64 	%rd48, $str$3;
	cvta.global.u64 	%rd49, %rd48;
	{ // callseq 0, 0
	.param .b64 param0;
	st.param.b64 	[param0], %rd49;
	.param .b64 param1;
	st.param.b64 	[param1], %rd46;
	.param .b32 retval0;
	call.uni (retval0), 
	vprintf, 
	(
	param0, 
	param1
	);
	ld.param.b32 	%r210, [retval0];
	} // callseq 0
$L__BB0_36:
	bar.sync 	0;
	ld.shared.u32 	%r212, [_ZZ13simulateIsingPsS_iiE12previous_sum];
	ld.shared.u32 	%r213, [_ZZ13simulateIsingPsS_iiE12previous_sum+8];
	setp.ne.s32 	%p26, %r212, %r213;
	add.s32 	%r226, %r226, 1;
	setp.lt.s32 	%p27, %r226, %r68;
	and.pred  	%p28, %p26, %p27;
	mov.u64 	%rd50, %rd51;
	mov.u64 	%rd51, %rd4;
	@%p28 bra 	$L__BB0_16;
$L__BB0_37:
	ret;

}


// ===== COMPILED SASS (sm_100) =====

	.target	sm_100

	.elftype	@"ET_EXEC"


//--------------------- .note.nv.tkinfo           --------------------------
	.section	.note.nv.tkinfo,"",@"SHT_NOTE"
	.sectionflags	@"SHF_NOTE_NV_TKINFO"
	.tkinfo
        /*0018*/ 	.word	0x00000002
        /*0030*/ 	.string	""
        /*0030*/ 	.string	"ptxas"
        /*0030*/ 	.string	"Cuda compilation tools, release 13.0, V13.0.88"
        /*0030*/ 	.string	"Build cuda_13.0.r13.0/compiler.36424714_0"
        /*0030*/ 	.string	"-arch sm_100 -m 64 "



//--------------------- .note.nv.cuinfo           --------------------------
	.section	.note.nv.cuinfo,"",@"SHT_NOTE"
	.sectionflags	@"SHF_NOTE_NV_CUINFO"
        /*0018*/ 	.short	0x0002
        /*001a*/ 	.short	0x0064
        /*001c*/ 	.short	0x0082
	.zero		2


//--------------------- .nv.info                  --------------------------
	.section	.nv.info,"",@"SHT_CUDA_INFO"
	.align	4


	//----- nvinfo : EIATTR_REGCOUNT
	.align		4
        /*0000*/ 	.byte	0x04, 0x2f
        /*0002*/ 	.short	(.L_2 - .L_1)
	.align		4
.L_1:
        /*0004*/ 	.word	index@(_Z13simulateIsingPsS_ii)
        /*0008*/ 	.word	0x00000028


	//----- nvinfo : EIATTR_FRAME_SIZE
	.align		4
.L_2:
        /*000c*/ 	.byte	0x04, 0x11
        /*000e*/ 	.short	(.L_4 - .L_3)
	.align		4
.L_3:
        /*0010*/ 	.word	index@(_Z13simulateIsingPsS_ii)
        /*0014*/ 	.word	0x00000008


	//----- nvinfo : EIATTR_MIN_STACK_SIZE
	.align		4
.L_4:
        /*0018*/ 	.byte	0x04, 0x12
        /*001a*/ 	.short	(.L_6 - .L_5)
	.align		4
.L_5:
        /*001c*/ 	.word	index@(_Z13simulateIsingPsS_ii)
        /*0020*/ 	.word	0x00000008
.L_6:


//--------------------- .nv.compat                --------------------------
	.section	.nv.compat,"",@"SHT_CUDA_COMPAT_INFO"
	.align	4
        /*0000*/ 	.byte	0x02, 0x09, 0x00, 0x00, 0x02, 0x02, 0x01, 0x00, 0x02, 0x05, 0x05, 0x00, 0x03, 0x07, 0x01, 0x01
        /*0010*/ 	.byte	0x02, 0x03, 0x00, 0x00, 0x02, 0x06, 0x01, 0x00, 0x04, 0x0b, 0x08, 0x00, 0x09, 0x00, 0x00, 0x00
        /*0020*/ 	.byte	0x00, 0x00, 0x00, 0x00


//--------------------- .nv.info._Z13simulateIsingPsS_ii --------------------------
	.section	.nv.info._Z13simulateIsingPsS_ii,"",@"SHT_CUDA_INFO"
	.sectionflags	@""
	.align	4


	//----- nvinfo : EIATTR_CUDA_API_VERSION
	.align		4
        /*0000*/ 	.byte	0x04, 0x37
        /*0002*/ 	.short	(.L_8 - .L_7)
.L_7:
        /*0004*/ 	.word	0x00000082


	//----- nvinfo : EIATTR_KPARAM_INFO
	.align		4
.L_8:
        /*0008*/ 	.byte	0x04, 0x17
        /*000a*/ 	.short	(.L_10 - .L_9)
.L_9:
        /*000c*/ 	.word	0x00000000
        /*0010*/ 	.short	0x0003
        /*0012*/ 	.short	0x0014
        /*0014*/ 	.byte	0x00, 0xf0, 0x11, 0x00


	//----- nvinfo : EIATTR_KPARAM_INFO
	.align		4
.L_10:
        /*0018*/ 	.byte	0x04, 0x17
        /*001a*/ 	.short	(.L_12 - .L_11)
.L_11:
        /*001c*/ 	.word	0x00000000
        /*0020*/ 	.short	0x0002
        /*0022*/ 	.short	0x0010
        /*0024*/ 	.byte	0x00, 0xf0, 0x11, 0x00


	//----- nvinfo : EIATTR_KPARAM_INFO
	.align		4
.L_12:
        /*0028*/ 	.byte	0x04, 0x17
        /*002a*/ 	.short	(.L_14 - .L_13)
.L_13:
        /*002c*/ 	.word	0x00000000
        /*0030*/ 	.short	0x0001
        /*0032*/ 	.short	0x0008
        /*0034*/ 	.byte	0x00, 0xf5, 0x21, 0x00


	//----- nvinfo : EIATTR_KPARAM_INFO
	.align		4
.L_14:
        /*0038*/ 	.byte	0x04, 0x17
        /*003a*/ 	.short	(.L_16 - .L_15)
.L_15:
        /*003c*/ 	.word	0x00000000
        /*0040*/ 	.short	0x0000
        /*0042*/ 	.short	0x0000
        /*0044*/ 	.byte	0x00, 0xf5, 0x21, 0x00


	//----- nvinfo : EIATTR_SPARSE_MMA_MASK
	.align		4
.L_16:
        /*0048*/ 	.byte	0x03, 0x50
        /*004a*/ 	.short	0x0000


	//----- nvinfo : EIATTR_MAXREG_COUNT
	.align		4
        /*004c*/ 	.byte	0x03, 0x1b
        /*004e*/ 	.short	0x00ff


	//----- nvinfo : EIATTR_NUM_BARRIERS
	.align		4
        /*0050*/ 	.byte	0x02, 0x4c
        /*0052*/ 	.byte	0x01
	.zero		1


	//----- nvinfo : EIATTR_EXTERNS
	.align		4
        /*0054*/ 	.byte	0x04, 0x0f
        /*0056*/ 	.short	(.L_18 - .L_17)


	//   ....[0]....
	.align		4
.L_17:
        /*0058*/ 	.word	index@(vprintf)


	//----- nvinfo : EIATTR_MERCURY_ISA_VERSION
	.align		4
.L_18:
        /*005c*/ 	.byte	0x03, 0x5f
        /*005e*/ 	.short	0x0101


	//----- nvinfo : EIATTR_VRC_CTA_INIT_COUNT
	.align		4
        /*0060*/ 	.byte	0x02, 0x4a
	.zero		1
	.zero		1


	//----- nvinfo : EIATTR_SYSCALL_OFFSETS
	.align		4
        /*0064*/ 	.byte	0x04, 0x46
        /*0066*/ 	.short	(.L_20 - .L_19)


	//   ....[0]....
.L_19:
        /*0068*/ 	.word	0x00002840


	//----- nvinfo : EIATTR_EXIT_INSTR_OFFSETS
	.align		4
.L_20:
        /*006c*/ 	.byte	0x04, 0x1c
        /*006e*/ 	.short	(.L_22 - .L_21)


	//   ....[0]....
.L_21:
        /*0070*/ 	.word	0x00000690


	//   ....[1]....
        /*0074*/ 	.word	0x00002950


	//----- nvinfo : EIATTR_CRS_STACK_SIZE
	.align		4
.L_22:
        /*0078*/ 	.byte	0x04, 0x1e
        /*007a*/ 	.short	(.L_24 - .L_23)
.L_23:
        /*007c*/ 	.word	0x00000000


	//----- nvinfo : EIATTR_CBANK_PARAM_SIZE
	.align		4
.L_24:
        /*0080*/ 	.byte	0x03, 0x19
        /*0082*/ 	.short	0x0018


	//----- nvinfo : EIATTR_PARAM_CBANK
	.align		4
        /*0084*/ 	.byte	0x04, 0x0a
        /*0086*/ 	.short	(.L_26 - .L_25)
	.align		4
.L_25:
        /*0088*/ 	.word	index@(.nv.constant0._Z13simulateIsingPsS_ii)
        /*008c*/ 	.short	0x0380
        /*008e*/ 	.short	0x0018


	//----- nvinfo : EIATTR_SW_WAR
	.align		4
.L_26:
        /*0090*/ 	.byte	0x04, 0x36
        /*0092*/ 	.short	(.L_28 - .L_27)
.L_27:
        /*0094*/ 	.word	0x00000008
.L_28:


//--------------------- .nv.callgraph             --------------------------
	.section	.nv.callgraph,"",@"SHT_CUDA_CALLGRAPH"
	.align	4
	.sectionentsize	8
	.align		4
        /*0000*/ 	.word	0x00000000
	.align		4
        /*0004*/ 	.word	0xffffffff
	.align		4
        /*0008*/ 	.word	index@(_Z13simulateIsingPsS_ii)
	.align		4
        /*000c*/ 	.word	index@(vprintf)
	.align		4
        /*0010*/ 	.word	0x00000000
	.align		4
        /*0014*/ 	.word	0xfffffffe
	.align		4
        /*0018*/ 	.word	0x00000000
	.align		4
        /*001c*/ 	.word	0xfffffffd
	.align		4
        /*0020*/ 	.word	0x00000000
	.align		4
        /*0024*/ 	.word	0xfffffffc


//--------------------- .nv.constant4             --------------------------
	.section	.nv.constant4,"a",@progbits
	.align	8
	.align		8
.nv.constant4:
        /*0000*/ 	.dword	vprintf
	.align		8
        /*0008*/ 	.dword	$str$3


//--------------------- .text._Z13simulateIsingPsS_ii --------------------------
	.section	.text._Z13simulateIsingPsS_ii,"ax",@progbits
	.align	128
        .global         _Z13simulateIsingPsS_ii
        .type           _Z13simulateIsingPsS_ii,@function
        .size           _Z13simulateIsingPsS_ii,(.L_x_17 - _Z13simulateIsingPsS_ii)
        .other          _Z13simulateIsingPsS_ii,@"STO_CUDA_ENTRY STV_DEFAULT"
_Z13simulateIsingPsS_ii:
.text._Z13simulateIsingPsS_ii:
[----:B------:R-:W0:Y:S01]  /*0000*/  LDC R1, c[0x0][0x37c] ;  /* 0x0000df00ff017b82 */ /* 0x000e220000000800 */
[----:B------:R-:W1:Y:S01]  /*0010*/  S2R R33, SR_TID.X ;  /* 0x0000000000217919 */ /* 0x000e620000002100 */
[----:B------:R-:W2:Y:S06]  /*0020*/  LDCU UR4, c[0x0][0x2f8] ;  /* 0x00005f00ff0477ac */ /* 0x000eac0008000800 */
[----:B------:R-:W3:Y:S01]  /*0030*/  LDC R0, c[0x0][0x390] ;  /* 0x0000e400ff007b82 */ /* 0x000ee20000000800 */
[----:B0-----:R-:W-:Y:S01]  /*0040*/  IADD3 R1, PT, PT, R1, -0x8, RZ ;  /* 0xfffffff801017810 */ /* 0x001fe20007ffe0ff */
[----:B------:R-:W-:Y:S01]  /*0050*/  BSSY.RECONVERGENT B0, `(.L_x_0) ;  /* 0x0000061000007945 */ /* 0x000fe20003800200 */
[----:B------:R-:W0:Y:S01]  /*0060*/  LDCU.64 UR6, c[0x0][0x380] ;  /* 0x00007000ff0677ac */ /* 0x000e220008000a00 */
[----:B------:R-:W4:Y:S01]  /*0070*/  LDCU UR5, c[0x0][0x2fc] ;  /* 0x00005f80ff0577ac */ /* 0x000f220008000800 */
[----:B------:R-:W1:Y:S01]  /*0080*/  LDCU.64 UR36, c[0x0][0x358] ;  /* 0x00006b00ff2477ac */ /* 0x000e620008000a00 */
[----:B--2---:R-:W-:-:S02]  /*0090*/  IADD3 R17, P1, PT, R1, UR4, RZ ;  /* 0x0000000401117c10 */ /* 0x004fc4000ff3e0ff */
[----:B0-----:R-:W-:Y:S02]  /*00a0*/  MOV R4, UR6 ;  /* 0x0000000600047c02 */ /* 0x001fe40008000f00 */
[----:B------:R-:W-:Y:S01]  /*00b0*/  MOV R5, UR7 ;  /* 0x0000000700057c02 */ /* 0x000fe20008000f00 */
[----:B---3--:R-:W-:Y:S01]  /*00c0*/  VIADD R32, R0, 0x2 ;  /* 0x0000000200207836 */ /* 0x008fe20000000000 */
[----:B----4-:R-:W-:Y:S02]  /*00d0*/  IADD3.X R16, PT, PT, RZ, UR5, RZ, P1, !PT ;  /* 0x00000005ff107c10 */ /* 0x010fe40008ffe4ff */
[----:B-1----:R-:W-:-:S13]  /*00e0*/  ISETP.NE.AND P0, PT, R33, RZ, PT ;  /* 0x000000ff2100720c */ /* 0x002fda0003f05270 */
[----:B------:R-:W-:Y:S05]  /*00f0*/  @P0 BRA `(.L_x_1) ;  /* 0x0000000400580947 */ /* 0x000fea0003800000 */
[----:B------:R-:W-:Y:S01]  /*0100*/  ISETP.NE.AND P0, PT, R32, RZ, PT ;  /* 0x000000ff2000720c */ /* 0x000fe20003f05270 */
[----:B------:R-:W-:-:S12]  /*0110*/  HFMA2 R2, -RZ, RZ, 0, 0 ;  /* 0x00000000ff027431 */ /* 0x000fd800000001ff */
[----:B------:R-:W-:Y:S05]  /*0120*/  @!P0 BRA `(.L_x_2) ;  /* 0x0000000400308947 */ /* 0x000fea0003800000 */
[----:B------:R-:W-:-:S05]  /*0130*/  IMAD R2, R32, R32, RZ ;  /* 0x0000002020027224 */ /* 0x000fca00078e02ff */
[C---:B------:R-:W-:Y:S02]  /*0140*/  ISETP.GE.U32.AND P0, PT, R2.reuse, 0x10, PT ;  /* 0x000000100200780c */ /* 0x040fe40003f06070 */
[----:B------:R-:W-:Y:S02]  /*0150*/  VIMNMX.U32 R8, PT, PT, R2, 0x1, !PT ;  /* 0x0000000102087848 */ /* 0x000fe40007fe0000 */
[----:B------:R-:W-:Y:S02]  /*0160*/  CS2R R2, SRZ ;  /* 0x0000000000027805 */ /* 0x000fe4000001ff00 */
[----:B------:R-:W-:-:S04]  /*0170*/  LOP3.LUT R26, R8, 0xd, RZ, 0xc0, !PT ;  /* 0x0000000d081a7812 */ /* 0x000fc800078ec0ff */
[----:B------:R-:W-:-:S03]  /*0180*/  ISETP.NE.AND P1, PT, R26, RZ, PT ;  /* 0x000000ff1a00720c */ /* 0x000fc60003f25270 */
[----:B------:R-:W-:Y:S10]  /*0190*/  @!P0 BRA `(.L_x_3) ;  /* 0x0000000000808947 */ /* 0x000ff40003800000 */
[----:B------:R-:W-:Y:S01]  /*01a0*/  LOP3.LUT R3, R8, 0xfffffff0, RZ, 0xc0, !PT ;  /* 0xfffffff008037812 */ /* 0x000fe200078ec0ff */
[----:B------:R-:W-:Y:S01]  /*01b0*/  IMAD.MOV.U32 R2, RZ, RZ, RZ ;  /* 0x000000ffff027224 */ /* 0x000fe200078e00ff */
[----:B------:R-:W-:-:S07]  /*01c0*/  MOV R10, RZ ;  /* 0x000000ff000a7202 */ /* 0x000fce0000000f00 */
.L_x_4:
[----:B------:R-:W0:Y:S02]  /*01d0*/  LDC.64 R6, c[0x0][0x380] ;  /* 0x0000e000ff067b82 */ /* 0x000e240000000a00 */
[----:B0-----:R-:W-:-:S05]  /*01e0*/  IMAD.WIDE.U32 R6, R10, 0x2, R6 ;  /* 0x000000020a067825 */ /* 0x001fca00078e0006 */
[----:B------:R-:W2:Y:S04]  /*01f0*/  LDG.E.S16 R9, desc[UR36][R6.64] ;  /* 0x0000002406097981 */ /* 0x000ea8000c1e1700 */
[----:B------:R-:W2:Y:S04]  /*0200*/  LDG.E.S16 R11, desc[UR36][R6.64+0x2] ;  /* 0x00000224060b7981 */ /* 0x000ea8000c1e1700 */
[----:B------:R-:W3:Y:S04]  /*0210*/  LDG.E.S16 R12, desc[UR36][R6.64+0x4] ;  /* 0x00000424060c7981 */ /* 0x000ee8000c1e1700 */
[----:B------:R-:W3:Y:S04]  /*0220*/  LDG.E.S16 R13, desc[UR36][R6.64+0x6] ;  /* 0x00000624060d7981 */ /* 0x000ee8000c1e1700 */
[----:B------:R-:W4:Y:S04]  /*0230*/  LDG.E.S16 R14, desc[UR36][R6.64+0x8] ;  /* 0x00000824060e7981 */ /* 0x000f28000c1e1700 */
[----:B------:R-:W4:Y:S04]  /*0240*/  LDG.E.S16 R15, desc[UR36][R6.64+0xa] ;  /* 0x00000a24060f7981 */ /* 0x000f28000c1e1700 */
[----:B------:R-:W5:Y:S04]  /*0250*/  LDG.E.S16 R18, desc[UR36][R6.64+0xc] ;  /* 0x00000c2406127981 */ /* 0x000f68000c1e1700 */
        /* <DEDUP_REMOVED lines=8> */
[----:B------:R-:W5:Y:S01]  /*02e0*/  LDG.E.S16 R27, desc[UR36][R6.64+0x1e] ;  /* 0x00001e24061b7981 */ /* 0x000f62000c1e1700 */
[----:B------:R-:W-:-:S04]  /*02f0*/  IADD3 R10, PT, PT, R10, 0x10, RZ ;  /* 0x000000100a0a7810 */ /* 0x000fc80007ffe0ff */
[----:B------:R-:W-:Y:S02]  /*0300*/  ISETP.NE.AND P0, PT, R10, R3, PT ;  /* 0x000000030a00720c */ /* 0x000fe40003f05270 */
[----:B--2---:R-:W-:-:S04]  /*0310*/  IADD3 R9, PT, PT, R11, R2, R9 ;  /* 0x000000020b097210 */ /* 0x004fc80007ffe009 */
[----:B---3--:R-:W-:-:S04]  /*0320*/  IADD3 R9, PT, PT, R13, R9, R12 ;  /* 0x000000090d097210 */ /* 0x008fc80007ffe00c */
[----:B----4-:R-:W-:-:S04]  /*0330*/  IADD3 R9, PT, PT, R15, R9, R14 ;  /* 0x000000090f097210 */ /* 0x010fc80007ffe00e */
[----:B-----5:R-:W-:-:S04]  /*0340*/  IADD3 R9, PT, PT, R19, R9, R18 ;  /* 0x0000000913097210 */ /* 0x020fc80007ffe012 */
[----:B------:R-:W-:-:S04]  /*0350*/  IADD3 R9, PT, PT, R21, R9, R20 ;  /* 0x0000000915097210 */ /* 0x000fc80007ffe014 */
[----:B------:R-:W-:-:S04]  /*0360*/  IADD3 R9, PT, PT, R23, R9, R22 ;  /* 0x0000000917097210 */ /* 0x000fc80007ffe016 */
[----:B------:R-:W-:-:S04]  /*0370*/  IADD3 R9, PT, PT, R25, R9, R24 ;  /* 0x0000000919097210 */ /* 0x000fc80007ffe018 */
[----:B------:R-:W-:Y:S01]  /*0380*/  IADD3 R2, PT, PT, R27, R9, R28 ;  /* 0x000000091b027210 */ /* 0x000fe20007ffe01c */
[----:B------:R-:W-:Y:S06]  /*0390*/  @P0 BRA `(.L_x_4) ;  /* 0xfffffffc008c0947 */ /* 0x000fec000383ffff */
.L_x_3:
[----:B------:R-:W-:Y:S05]  /*03a0*/  @!P1 BRA `(.L_x_2) ;  /* 0x0000000000909947 */ /* 0x000fea0003800000 */
[----:B------:R-:W-:Y:S02]  /*03b0*/  ISETP.GE.U32.AND P0, PT, R26, 0x8, PT ;  /* 0x000000081a00780c */ /* 0x000fe40003f06070 */
[----:B------:R-:W-:-:S04]  /*03c0*/  LOP3.LUT R19, R8, 0x5, RZ, 0xc0, !PT ;  /* 0x0000000508137812 */ /* 0x000fc800078ec0ff */
[----:B------:R-:W-:-:S07]  /*03d0*/  ISETP.NE.AND P1, PT, R19, RZ, PT ;  /* 0x000000ff1300720c */ /* 0x000fce0003f25270 */
[----:B------:R-:W-:Y:S06]  /*03e0*/  @!P0 BRA `(.L_x_5) ;  /* 0x00000000003c8947 */ /* 0x000fec0003800000 */
        /* <DEDUP_REMOVED lines=9> */
[----:B------:R-:W5:Y:S01]  /*0480*/  LDG.E.S16 R15, desc[UR36][R6.64+0xe] ;  /* 0x00000e24060f7981 */ /* 0x000f62000c1e1700 */
[----:B------:R-:W-:-:S02]  /*0490*/  IADD3 R3, PT, PT, R3, 0x8, RZ ;  /* 0x0000000803037810 */ /* 0x000fc40007ffe0ff */
[----:B--2---:R-:W-:-:S04]  /*04a0*/  IADD3 R9, PT, PT, R10, R2, R9 ;  /* 0x000000020a097210 */ /* 0x004fc80007ffe009 */
[----:B---3--:R-:W-:-:S04]  /*04b0*/  IADD3 R9, PT, PT, R11, R9, R12 ;  /* 0x000000090b097210 */ /* 0x008fc80007ffe00c */
[----:B----4-:R-:W-:-:S04]  /*04c0*/  IADD3 R9, PT, PT, R13, R9, R14 ;  /* 0x000000090d097210 */ /* 0x010fc80007ffe00e */
[----:B-----5:R-:W-:-:S07]  /*04d0*/  IADD3 R2, PT, PT, R15, R9, R18 ;  /* 0x000000090f027210 */ /* 0x020fce0007ffe012 */
.L_x_5:
[----:B------:R-:W-:Y:S05]  /*04e0*/  @!P1 BRA `(.L_x_2) ;  /* 0x0000000000409947 */ /* 0x000fea0003800000 */
[----:B------:R-:W-:Y:S02]  /*04f0*/  ISETP.GE.U32.AND P0, PT, R19, 0x4, PT ;  /* 0x000000041300780c */ /* 0x000fe40003f06070 */
[----:B------:R-:W-:-:S04]  /*0500*/  LOP3.LUT R8, R8, 0x1, RZ, 0xc0, !PT ;  /* 0x0000000108087812 */ /* 0x000fc800078ec0ff */
[----:B------:R-:W-:-:S07]  /*0510*/  ISETP.NE.U32.AND P1, PT, R8, 0x1, PT ;  /* 0x000000010800780c */ /* 0x000fce0003f25070 */
[----:B------:R-:W0:Y:S08]  /*0520*/  @P0 LDC.64 R6, c[0x0][0x380] ;  /* 0x0000e000ff060b82 */ /* 0x000e300000000a00 */
[----:B------:R-:W1:Y:S01]  /*0530*/  @!P1 LDC.64 R10, c[0x0][0x380] ;  /* 0x0000e000ff0a9b82 */ /* 0x000e620000000a00 */
[C---:B0-----:R-:W-:Y:S01]  /*0540*/  @P0 IMAD.WIDE.U32 R8, R3.reuse, 0x2, R6 ;  /* 0x0000000203080825 */ /* 0x041fe200078e0006 */
[----:B------:R-:W-:-:S04]  /*0550*/  @P0 IADD3 R3, PT, PT, R3, 0x4, RZ ;  /* 0x0000000403030810 */ /* 0x000fc80007ffe0ff */
[----:B------:R-:W2:Y:S04]  /*0560*/  @P0 LDG.E.S16 R13, desc[UR36][R8.64] ;  /* 0x00000024080d0981 */ /* 0x000ea8000c1e1700 */
[----:B------:R-:W2:Y:S01]  /*0570*/  @P0 LDG.E.S16 R12, desc[UR36][R8.64+0x2] ;  /* 0x00000224080c0981 */ /* 0x000ea2000c1e1700 */
[----:B-1----:R-:W-:-:S03]  /*0580*/  @!P1 IMAD.WIDE.U32 R6, R3, 0x2, R10 ;  /* 0x0000000203069825 */ /* 0x002fc600078e000a */
[----:B------:R-:W3:Y:S04]  /*0590*/  @P0 LDG.E.S16 R3, desc[UR36][R8.64+0x4] ;  /* 0x0000042408030981 */ /* 0x000ee8000c1e1700 */
[----:B------:R-:W3:Y:S04]  /*05a0*/  @P0 LDG.E.S16 R10, desc[UR36][R8.64+0x6] ;  /* 0x00000624080a0981 */ /* 0x000ee8000c1e1700 */
[----:B------:R-:W4:Y:S01]  /*05b0*/  @!P1 LDG.E.S16 R7, desc[UR36][R6.64] ;  /* 0x0000002406079981 */ /* 0x000f22000c1e1700 */
[----:B--2---:R-:W-:-:S04]  /*05c0*/  @P0 IADD3 R12, PT, PT, R12, R2, R13 ;  /* 0x000000020c0c0210 */ /* 0x004fc80007ffe00d */
[----:B---3--:R-:W-:-:S05]  /*05d0*/  @P0 IADD3 R2, PT, PT, R10, R12, R3 ;  /* 0x0000000c0a020210 */ /* 0x008fca0007ffe003 */
[----:B----4-:R-:W-:-:S07]  /*05e0*/  @!P1 IMAD.IADD R2, R2, 0x1, R7 ;  /* 0x0000000102029824 */ /* 0x010fce00078e0207 */
.L_x_2:
[----:B------:R-:W0:Y:S01]  /*05f0*/  S2UR UR5, SR_CgaCtaId ;  /* 0x00000000000579c3 */ /* 0x000e220000008800 */
[----:B------:R-:W-:Y:S01]  /*0600*/  UMOV UR4, 0x400 ;  /* 0x0000040000047882 */ /* 0x000fe20000000000 */
[----:B------:R-:W-:Y:S02]  /*0610*/  MOV R3, 0x7ffffffe ;  /* 0x7ffffffe00037802 */ /* 0x000fe40000000f00 */
[----:B------:R-:W-:Y:S01]  /*0620*/  MOV R6, 0x7ffffffd ;  /* 0x7ffffffd00067802 */ /* 0x000fe20000000f00 */
[----:B0-----:R-:W-:-:S09]  /*0630*/  ULEA UR4, UR5, UR4, 0x18 ;  /* 0x0000000405047291 */ /* 0x001fd2000f8ec0ff */
[----:B------:R0:W-:Y:S04]  /*0640*/  STS.64 [UR4], R2 ;  /* 0x00000002ff007988 */ /* 0x0001e80008000a04 */
[----:B------:R0:W-:Y:S02]  /*0650*/  STS [UR4+0x8], R6 ;  /* 0x00000806ff007988 */ /* 0x0001e40008000804 */
.L_x_1:
[----:B------:R-:W-:Y:S05]  /*0660*/  BSYNC.RECONVERGENT B0 ;  /* 0x0000000000007941 */ /* 0x000fea0003800200 */
.L_x_0:
[----:B0-----:R-:W0:Y:S02]  /*0670*/  LDC R2, c[0x0][0x394] ;  /* 0x0000e500ff027b82 */ /* 0x001e240000000800 */
[----:B0-----:R-:W-:-:S13]  /*0680*/  ISETP.GE.AND P0, PT, R2, 0x1, PT ;  /* 0x000000010200780c */ /* 0x001fda0003f06270 */
[----:B------:R-:W-:Y:S05]  /*0690*/  @!P0 EXIT ;  /* 0x000000000000894d */ /* 0x000fea0003800000 */
[----:B------:R-:W0:Y:S01]  /*06a0*/  I2F.U32.RP R6, R0 ;  /* 0x0000000000067306 */ /* 0x000e220000209000 */
[----:B------:R-:W-:Y:S01]  /*06b0*/  ISETP.NE.U32.AND P2, PT, R0, RZ, PT ;  /* 0x000000ff0000720c */ /* 0x000fe20003f45070 */
[----:B------:R-:W1:Y:S01]  /*06c0*/  LDC.64 R36, c[0x0][0x388] ;  /* 0x0000e200ff247b82 */ /* 0x000e620000000a00 */
[----:B------:R-:W-:Y:S01]  /*06d0*/  IMAD R31, R32, R0, RZ ;  /* 0x00000000201f7224 */ /* 0x000fe200078e02ff */
[----:B------:R-:W-:-:S04]  /*06e0*/  IADD3 R30, PT, PT, R0, 0x3, RZ ;  /* 0x00000003001e7810 */ /* 0x000fc80007ffe0ff */
[----:B------:R-:W-:Y:S01]  /*06f0*/  LEA R29, R32, R31, 0x1 ;  /* 0x0000001f201d7211 */ /* 0x000fe200078e08ff */
[----:B------:R-:W-:Y:S01]  /*0700*/  IMAD.IADD R27, R30, 0x1, R33 ;  /* 0x000000011e1b7824 */ /* 0x000fe200078e0221 */
[----:B------:R-:W-:Y:S02]  /*0710*/  IADD3 R24, PT, PT, R31, 0x1, RZ ;  /* 0x000000011f187810 */ /* 0x000fe40007ffe0ff */
[----:B------:R-:W-:Y:S01]  /*0720*/  VIMNMX.U32 R28, PT, PT, R29, 0x1, !PT ;  /* 0x000000011d1c7848 */ /* 0x000fe20007fe0000 */
[----:B0-----:R-:W0:Y:S03]  /*0730*/  MUFU.RCP R6, R6 ;  /* 0x0000000600067308 */ /* 0x001e260000001000 */
[C---:B------:R-:W-:Y:S02]  /*0740*/  LOP3.LUT R25, R28.reuse, 0x5, RZ, 0xc0, !PT ;  /* 0x000000051c197812 */ /* 0x040fe400078ec0ff */
[----:B------:R-:W-:-:S02]  /*0750*/  LOP3.LUT R26, R28, 0xd, RZ, 0xc0, !PT ;  /* 0x0000000d1c1a7812 */ /* 0x000fc400078ec0ff */
[----:B------:R-:W-:Y:S01]  /*0760*/  LOP3.LUT R23, R28, 0xfffffff0, RZ, 0xc0, !PT ;  /* 0xfffffff01c177812 */ /* 0x000fe200078ec0ff */
[----:B------:R-:W-:Y:S01]  /*0770*/  VIADD R19, R25, 0xffffffff ;  /* 0xffffffff19137836 */ /* 0x000fe20000000000 */
[----:B------:R-:W-:Y:S02]  /*0780*/  IADD3 R22, PT, PT, R26, -0x1, RZ ;  /* 0xffffffff1a167810 */ /* 0x000fe40007ffe0ff */
[----:B0-----:R-:W-:-:S04]  /*0790*/  IADD3 R2, PT, PT, R6, 0xffffffe, RZ ;  /* 0x0ffffffe06027810 */ /* 0x001fc80007ffe0ff */
[----:B------:R0:W2:Y:S02]  /*07a0*/  F2I.FTZ.U32.TRUNC.NTZ R3, R2 ;  /* 0x0000000200037305 */ /* 0x0000a4000021f000 */
[----:B0-----:R-:W-:Y:S02]  /*07b0*/  HFMA2 R2, -RZ, RZ, 0, 0 ;  /* 0x00000000ff027431 */ /* 0x001fe400000001ff */
[----:B--2---:R-:W-:-:S04]  /*07c0*/  IMAD.MOV R7, RZ, RZ, -R3 ;  /* 0x000000ffff077224 */ /* 0x004fc800078e0a03 */
[----:B------:R-:W-:-:S04]  /*07d0*/  IMAD R7, R7, R0, RZ ;  /* 0x0000000007077224 */ /* 0x000fc800078e02ff */
[----:B------:R-:W-:-:S06]  /*07e0*/  IMAD.HI.U32 R8, R3, R7, R2 ;  /* 0x0000000703087227 */ /* 0x000fcc00078e0002 */
[----:B------:R-:W-:-:S05]  /*07f0*/  IMAD.HI.U32 R8, R8, R33, RZ ;  /* 0x0000002108087227 */ /* 0x000fca00078e00ff */
[----:B------:R-:W-:-:S05]  /*0800*/  IADD3 R3, PT, PT, -R8, RZ, RZ ;  /* 0x000000ff08037210 */ /* 0x000fca0007ffe1ff */
[----:B------:R-:W-:-:S05]  /*0810*/  IMAD R3, R0, R3, R33 ;  /* 0x0000000300037224 */ /* 0x000fca00078e0221 */
[----:B------:R-:W-:-:S13]  /*0820*/  ISETP.GE.U32.AND P0, PT, R3, R0, PT ;  /* 0x000000000300720c */ /* 0x000fda0003f06070 */
[----:B------:R-:W-:Y:S01]  /*0830*/  @P0 IADD3 R3, PT, PT, R3, -R0, RZ ;  /* 0x8000000003030210 */ /* 0x000fe20007ffe0ff */
[----:B------:R-:W-:-:S03]  /*0840*/  @P0 VIADD R8, R8, 0x1 ;  /* 0x0000000108080836 */ /* 0x000fc60000000000 */
[----:B------:R-:W-:-:S13]  /*0850*/  ISETP.GE.U32.AND P1, PT, R3, R0, PT ;  /* 0x000000000300720c */ /* 0x000fda0003f26070 */
[----:B------:R-:W-:Y:S02]  /*0860*/  @P1 IADD3 R8, PT, PT, R8, 0x1, RZ ;  /* 0x0000000108081810 */ /* 0x000fe40007ffe0ff */
[----:B------:R-:W-:-:S04]  /*0870*/  @!P2 LOP3.LUT R8, RZ, R0, RZ, 0x33, !PT ;  /* 0x00000000ff08a212 */ /* 0x000fc800078e33ff */
[----:B------:R-:W-:-:S04]  /*0880*/  LEA R27, R8, R27, 0x1 ;  /* 0x0000001b081b7211 */ /* 0x000fc800078e08ff */
[----:B-1----:R-:W-:-:S07]  /*0890*/  IADD3 R18, PT, PT, -R32, R27, RZ ;  /* 0x0000001b20127210 */ /* 0x002fce0007ffe1ff */
.L_x_15:
[----:B------:R-:W-:-:S04]  /*08a0*/  IMAD.WIDE R8, R27, 0x2, R4 ;  /* 0x000000021b087825 */ /* 0x000fc800078e0204 */
[----:B------:R-:W-:Y:S01]  /*08b0*/  IMAD.WIDE R10, R18, 0x2, R4 ;  /* 0x00000002120a7825 */ /* 0x000fe200078e0204 */
[----:B------:R-:W2:Y:S03]  /*08c0*/  LDG.E.U16 R0, desc[UR36][R8.64+-0x2] ;  /* 0xfffffe2408007981 */ /* 0x000ea6000c1e1500 */
[----:B------:R-:W-:Y:S01]  /*08d0*/  IMAD.WIDE R6, R32, 0x2, R8 ;  /* 0x0000000220067825 */ /* 0x000fe200078e0208 */
[----:B------:R-:W2:Y:S04]  /*08e0*/  LDG.E.U16 R3, desc[UR36][R8.64+0x2] ;  /* 0x0000022408037981 */ /* 0x000ea8000c1e1500 */
[----:B------:R-:W2:Y:S04]  /*08f0*/  LDG.E.U16 R10, desc[UR36][R10.64] ;  /* 0x000000240a0a7981 */ /* 0x000ea8000c1e1500 */
[----:B------:R-:W3:Y:S04]  /*0900*/  LDG.E.U16 R13, desc[UR36][R8.64] ;  /* 0x00000024080d7981 */ /* 0x000ee8000c1e1500 */
[----:B------:R-:W3:Y:S01]  /*0910*/  LDG.E.U16 R6, desc[UR36][R6.64] ;  /* 0x0000002406067981 */ /* 0x000ee2000c1e1500 */
[----:B------:R-:W-:Y:S01]  /*0920*/  ISETP.NE.AND P0, PT, R33, RZ, PT ;  /* 0x000000ff2100720c */ /* 0x000fe20003f05270 */
[----:B------:R-:W-:Y:S01]  /*0930*/  BSSY.RECONVERGENT B0, `(.L_x_6) ;  /* 0x00000ce000007945 */ /* 0x000fe20003800200 */
[----:B--2---:R-:W-:-:S04]  /*0940*/  IADD3 R0, PT, PT, R10, R3, R0 ;  /* 0x000000030a007210 */ /* 0x004fc80007ffe000 */
[----:B---3--:R-:W-:-:S04]  /*0950*/  IADD3 R0, PT, PT, R13, R0, R6 ;  /* 0x000000000d007210 */ /* 0x008fc80007ffe006 */
[----:B------:R-:W-:Y:S02]  /*0960*/  PRMT R0, R0, 0x9910, RZ ;  /* 0x0000991000007816 */ /* 0x000fe400000000ff */
[----:B------:R-:W-:Y:S02]  /*0970*/  MOV R3, 0xffff ;  /* 0x0000ffff00037802 */ /* 0x000fe40000000f00 */
[----:B------:R-:W-:Y:S01]  /*0980*/  ISETP.GE.AND P1, PT, R0, 0x1, PT ;  /* 0x000000010000780c */ /* 0x000fe20003f26270 */
[----:B------:R-:W-:-:S03]  /*0990*/  IMAD.WIDE R10, R27, 0x2, R36 ;  /* 0x000000021b0a7825 */ /* 0x000fc600078e0224 */
[----:B------:R-:W-:-:S05]  /*09a0*/  SEL R3, R3, 0x1, !P1 ;  /* 0x0000000103037807 */ /* 0x000fca0004800000 */
[----:B------:R0:W-:Y:S01]  /*09b0*/  STG.E.U16 desc[UR36][R10.64], R3 ;  /* 0x000000030a007986 */ /* 0x0001e2000c101524 */
[----:B------:R-:W-:Y:S06]  /*09c0*/  BAR.SYNC.DEFER_BLOCKING 0x0 ;  /* 0x0000000000007b1d */ /* 0x000fec0000010000 */
[----:B------:R-:W-:Y:S05]  /*09d0*/  @P0 BRA `(.L_x_7) ;  /* 0x0000000c000c0947 */ /* 0x000fea0003800000 */
[----:B------:R-:W-:-:S04]  /*09e0*/  IADD3 R12, P1, PT, R36, 0x2, RZ ;  /* 0x00000002240c7810 */ /* 0x000fc80007f3e0ff */
[----:B------:R-:W-:-:S03]  /*09f0*/  IADD3.X R13, PT, PT, RZ, R37, RZ, P1, !PT ;  /* 0x00000025ff0d7210 */ /* 0x000fc60000ffe4ff */
[----:B------:R-:W-:-:S05]  /*0a00*/  IMAD.WIDE R20, R30, 0x2, R12 ;  /* 0x000000021e147825 */ /* 0x000fca00078e020c */
[----:B0-----:R-:W2:Y:S01]  /*0a10*/  LDG.E.U16 R3, desc[UR36][R20.64+-0x2] ;  /* 0xfffffe2414037981 */ /* 0x001ea2000c1e1500 */
[----:B------:R-:W-:-:S04]  /*0a20*/  IMAD.WIDE R14, R31, 0x2, R20 ;  /* 0x000000021f0e7825 */ /* 0x000fc800078e0214 */
[----:B------:R-:W-:Y:S01]  /*0a30*/  IMAD.WIDE R34, R24, 0x2, R12 ;  /* 0x0000000218227825 */ /* 0x000fe200078e020c */
[----:B--2---:R0:W-:Y:S04]  /*0a40*/  STG.E.U16 desc[UR36][R14.64+-0x2], R3 ;  /* 0xfffffe030e007986 */ /* 0x0041e8000c101524 */
[----:B------:R-:W2:Y:S04]  /*0a50*/  LDG.E.U16 R0, desc[UR36][R34.64+-0x2] ;  /* 0xfffffe2422007981 */ /* 0x000ea8000c1e1500 */
[----:B--2---:R1:W-:Y:S04]  /*0a60*/  STG.E.U16 desc[UR36][R36.64+0x2], R0 ;  /* 0x0000020024007986 */ /* 0x0043e8000c101524 */
[----:B------:R-:W2:Y:S01]  /*0a70*/  LDG.E.U16 R21, desc[UR36][R20.64] ;  /* 0x0000002414157981 */ /* 0x000ea2000c1e1500 */
[----:B------:R-:W-:-:S03]  /*0a80*/  VIADD R9, R32, 0x3 ;  /* 0x0000000320097836 */ /* 0x000fc60000000000 */
[----:B--2---:R2:W-:Y:S04]  /*0a90*/  STG.E.U16 desc[UR36][R14.64], R21 ;  /* 0x000000150e007986 */ /* 0x0045e8000c101524 */
[----:B------:R-:W3:Y:S01]  /*0aa0*/  LDG.E.U16 R35, desc[UR36][R34.64] ;  /* 0x0000002422237981 */ /* 0x000ee2000c1e1500 */
[----:B------:R-:W-:Y:S01]  /*0ab0*/  IMAD.WIDE R8, R9, 0x2, R12 ;  /* 0x0000000209087825 */ /* 0x000fe200078e020c */
[C---:B------:R-:W-:Y:S02]  /*0ac0*/  IADD3 R11, PT, PT, R31.reuse, 0x3, RZ ;  /* 0x000000031f0b7810 */ /* 0x040fe40007ffe0ff */
[----:B---3--:R3:W-:Y:S04]  /*0ad0*/  STG.E.U16 desc[UR36][R36.64+0x4], R35 ;  /* 0x0000042324007986 */ /* 0x0087e8000c101524 */
[----:B0-----:R-:W4:Y:S01]  /*0ae0*/  LDG.E.U16 R3, desc[UR36][R8.64+-0x2] ;  /* 0xfffffe2408037981 */ /* 0x001f22000c1e1500 */
[----:B------:R-:W-:-:S04]  /*0af0*/  IMAD.WIDE R6, R31, 0x2, R8 ;  /* 0x000000021f067825 */ /* 0x000fc800078e0208 */
[----:B------:R-:W-:Y:S01]  /*0b00*/  IMAD.WIDE R10, R11, 0x2, R12 ;  /* 0x000000020b0a7825 */ /* 0x000fe200078e020c */
[----:B----4-:R0:W-:Y:S04]  /*0b10*/  STG.E.U16 desc[UR36][R6.64+-0x2], R3 ;  /* 0xfffffe0306007986 */ /* 0x0101e8000c101524 */
[----:B-1----:R-:W4:Y:S04]  /*0b20*/  LDG.E.U16 R0, desc[UR36][R10.64+-0x2] ;  /* 0xfffffe240a007981 */ /* 0x002f28000c1e1500 */
[----:B----4-:R1:W-:Y:S04]  /*0b30*/  STG.E.U16 desc[UR36][R36.64+0x6], R0 ;  /* 0x0000060024007986 */ /* 0x0103e8000c101524 */
[----:B------:R-:W4:Y:S01]  /*0b40*/  LDG.E.U16 R9, desc[UR36][R8.64] ;  /* 0x0000002408097981 */ /* 0x000f22000c1e1500 */
[----:B--2---:R-:W-:-:S03]  /*0b50*/  IADD3 R21, PT, PT, R32, 0x5, RZ ;  /* 0x0000000520157810 */ /* 0x004fc60007ffe0ff */
[----:B----4-:R2:W-:Y:S04]  /*0b60*/  STG.E.U16 desc[UR36][R6.64], R9 ;  /* 0x0000000906007986 */ /* 0x0105e8000c101524 */
[----:B------:R-:W4:Y:S01]  /*0b70*/  LDG.E.U16 R11, desc[UR36][R10.64] ;  /* 0x000000240a0b7981 */ /* 0x000f22000c1e1500 */
[----:B------:R-:W-:Y:S01]  /*0b80*/  IMAD.WIDE R20, R21, 0x2, R12 ;  /* 0x0000000215147825 */ /* 0x000fe200078e020c */
[C---:B---3--:R-:W-:Y:S02]  /*0b90*/  IADD3 R35, PT, PT, R31.reuse, 0x5, RZ ;  /* 0x000000051f237810 */ /* 0x048fe40007ffe0ff */
[----:B----4-:R3:W-:Y:S04]  /*0ba0*/  STG.E.U16 desc[UR36][R36.64+0x8], R11 ;  /* 0x0000080b24007986 */ /* 0x0107e8000c101524 */
[----:B0-----:R-:W4:Y:S01]  /*0bb0*/  LDG.E.U16 R3, desc[UR36][R20.64+-0x2] ;  /* 0xfffffe2414037981 */ /* 0x001f22000c1e1500 */
[----:B------:R-:W-:-:S04]  /*0bc0*/  IMAD.WIDE R14, R31, 0x2, R20 ;  /* 0x000000021f0e7825 */ /* 0x000fc800078e0214 */
[----:B------:R-:W-:Y:S01]  /*0bd0*/  IMAD.WIDE R34, R35, 0x2, R12 ;  /* 0x0000000223227825 */ /* 0x000fe200078e020c */
[----:B----4-:R0:W-:Y:S04]  /*0be0*/  STG.E.U16 desc[UR36][R14.64+-0x2], R3 ;  /* 0xfffffe030e007986 */ /* 0x0101e8000c101524 */
[----:B-1----:R-:W4:Y:S04]  /*0bf0*/  LDG.E.U16 R0, desc[UR36][R34.64+-0x2] ;  /* 0xfffffe2422007981 */ /* 0x002f28000c1e1500 */
[----:B----4-:R1:W-:Y:S04]  /*0c00*/  STG.E.U16 desc[UR36][R36.64+0xa], R0 ;  /* 0x00000a0024007986 */ /* 0x0103e8000c101524 */
[----:B------:R-:W4:Y:S01]  /*0c10*/  LDG.E.U16 R21, desc[UR36][R20.64] ;  /* 0x0000002414157981 */ /* 0x000f22000c1e1500 */
[----:B--2---:R-:W-:-:S03]  /*0c20*/  VIADD R9, R32, 0x7 ;  /* 0x0000000720097836 */ /* 0x004fc60000000000 */
        /* <DEDUP_REMOVED lines=125> */
[----:B----4-:R-:W-:Y:S04]  /*1400*/  STG.E.U16 desc[UR36][R14.64+-0x2], R3 ;  /* 0xfffffe030e007986 */ /* 0x010fe8000c101524 */
[----:B-1----:R-:W4:Y:S04]  /*1410*/  LDG.E.U16 R0, desc[UR36][R34.64+-0x2] ;  /* 0xfffffe2422007981 */ /* 0x002f28000c1e1500 */
[----:B----4-:R0:W-:Y:S04]  /*1420*/  STG.E.U16 desc[UR36][R36.64+0x32], R0 ;  /* 0x0000320024007986 */ /* 0x0101e8000c101524 */
[----:B------:R-:W4:Y:S01]  /*1430*/  LDG.E.U16 R21, desc[UR36][R20.64] ;  /* 0x0000002414157981 */ /* 0x000f22000c1e1500 */
[----:B--2---:R-:W-:-:S03]  /*1440*/  VIADD R9, R32, 0x1b ;  /* 0x0000001b20097836 */ /* 0x004fc60000000000 */
[----:B----4-:R1:W-:Y:S04]  /*1450*/  STG.E.U16 desc[UR36][R14.64], R21 ;  /* 0x000000150e007986 */ /* 0x0103e8000c101524 */
[----:B------:R-:W2:Y:S01]  /*1460*/  LDG.E.U16 R35, desc[UR36][R34.64] ;  /* 0x0000002422237981 */ /* 0x000ea2000c1e1500 */
[----:B------:R-:W-:Y:S01]  /*1470*/  IMAD.WIDE R8, R9, 0x2, R12 ;  /* 0x0000000209087825 */ /* 0x000fe200078e020c */
[C---:B---3--:R-:W-:Y:S02]  /*1480*/  IADD3 R11, PT, PT, R31.reuse, 0x1b, RZ ;  /* 0x0000001b1f0b7810 */ /* 0x048fe40007ffe0ff */
[----:B--2---:R2:W-:Y:S04]  /*1490*/  STG.E.U16 desc[UR36][R36.64+0x34], R35 ;  /* 0x0000342324007986 */ /* 0x0045e8000c101524 */
[----:B0-----:R-:W3:Y:S01]  /*14a0*/  LDG.E.U16 R0, desc[UR36][R8.64+-0x2] ;  /* 0xfffffe2408007981 */ /* 0x001ee2000c1e1500 */
[----:B------:R-:W-:-:S04]  /*14b0*/  IMAD.WIDE R6, R31, 0x2, R8 ;  /* 0x000000021f067825 */ /* 0x000fc800078e0208 */
[----:B------:R-:W-:Y:S01]  /*14c0*/  IMAD.WIDE R10, R11, 0x2, R12 ;  /* 0x000000020b0a7825 */ /* 0x000fe200078e020c */
[----:B---3--:R-:W-:Y:S04]  /*14d0*/  STG.E.U16 desc[UR36][R6.64+-0x2], R0 ;  /* 0xfffffe0006007986 */ /* 0x008fe8000c101524 */
[----:B------:R-:W3:Y:S04]  /*14e0*/  LDG.E.U16 R3, desc[UR36][R10.64+-0x2] ;  /* 0xfffffe240a037981 */ /* 0x000ee8000c1e1500 */
[----:B---3--:R0:W-:Y:S04]  /*14f0*/  STG.E.U16 desc[UR36][R36.64+0x36], R3 ;  /* 0x0000360324007986 */ /* 0x0081e8000c101524 */
[----:B------:R-:W3:Y:S01]  /*1500*/  LDG.E.U16 R34, desc[UR36][R8.64] ;  /* 0x0000002408227981 */ /* 0x000ee2000c1e1500 */
[----:B-1----:R-:W-:-:S03]  /*1510*/  IADD3 R21, PT, PT, R32, 0x1d, RZ ;  /* 0x0000001d20157810 */ /* 0x002fc60007ffe0ff */
[----:B---3--:R1:W-:Y:S04]  /*1520*/  STG.E.U16 desc[UR36][R6.64], R34 ;  /* 0x0000002206007986 */ /* 0x0083e8000c101524 */
[----:B------:R-:W3:Y:S01]  /*1530*/  LDG.E.U16 R10, desc[UR36][R10.64] ;  /* 0x000000240a0a7981 */ /* 0x000ee2000c1e1500 */
[----:B------:R-:W-:Y:S01]  /*1540*/  IMAD.WIDE R20, R21, 0x2, R12 ;  /* 0x0000000215147825 */ /* 0x000fe200078e020c */
[C---:B--2---:R-:W-:Y:S02]  /*1550*/  IADD3 R35, PT, PT, R31.reuse, 0x1d, RZ ;  /* 0x0000001d1f237810 */ /* 0x044fe40007ffe0ff */
[----:B---3--:R2:W-:Y:S04]  /*1560*/  STG.E.U16 desc[UR36][R36.64+0x38], R10 ;  /* 0x0000380a24007986 */ /* 0x0085e8000c101524 */
[----:B0-----:R-:W3:Y:S01]  /*1570*/  LDG.E.U16 R3, desc[UR36][R20.64+-0x2] ;  /* 0xfffffe2414037981 */ /* 0x001ee2000c1e1500 */
[----:B------:R-:W-:-:S04]  /*1580*/  IMAD.WIDE R14, R31, 0x2, R20 ;  /* 0x000000021f0e7825 */ /* 0x000fc800078e0214 */
[----:B------:R-:W-:Y:S01]  /*1590*/  IMAD.WIDE R12, R35, 0x2, R12 ;  /* 0x00000002230c7825 */ /* 0x000fe200078e020c */
[----:B---3--:R2:W-:Y:S04]  /*15a0*/  STG.E.U16 desc[UR36][R14.64+-0x2], R3 ;  /* 0xfffffe030e007986 */ /* 0x0085e8000c101524 */
[----:B------:R-:W3:Y:S04]  /*15b0*/  LDG.E.U16 R9, desc[UR36][R12.64+-0x2] ;  /* 0xfffffe240c097981 */ /* 0x000ee8000c1e1500 */
[----:B---3--:R2:W-:Y:S04]  /*15c0*/  STG.E.U16 desc[UR36][R36.64+0x3a], R9 ;  /* 0x00003a0924007986 */ /* 0x0085e8000c101524 */
[----:B-1----:R-:W3:Y:S04]  /*15d0*/  LDG.E.U16 R7, desc[UR36][R20.64] ;  /* 0x0000002414077981 */ /* 0x002ee8000c1e1500 */
[----:B---3--:R2:W-:Y:S04]  /*15e0*/  STG.E.U16 desc[UR36][R14.64], R7 ;  /* 0x000000070e007986 */ /* 0x0085e8000c101524 */
[----:B------:R-:W3:Y:S04]  /*15f0*/  LDG.E.U16 R11, desc[UR36][R12.64] ;  /* 0x000000240c0b7981 */ /* 0x000ee8000c1e1500 */
[----:B---3--:R2:W-:Y:S02]  /*1600*/  STG.E.U16 desc[UR36][R36.64+0x3c], R11 ;  /* 0x00003c0b24007986 */ /* 0x0085e4000c101524 */
.L_x_7:
[----:B------:R-:W-:Y:S05]  /*1610*/  BSYNC.RECONVERGENT B0 ;  /* 0x0000000000007941 */ /* 0x000fea0003800200 */
.L_x_6:
[----:B0-2---:R-:W0:Y:S01]  /*1620*/  LDC R3, c[0x0][0x390] ;  /* 0x0000e400ff037b82 */ /* 0x005e220000000800 */
[----:B------:R-:W-:Y:S01]  /*1630*/  BSSY.RECONVERGENT B0, `(.L_x_8) ;  /* 0x00000c4000007945 */ /* 0x000fe20003800200 */
[----:B0-----:R-:W-:-:S13]  /*1640*/  ISETP.NE.AND P1, PT, R33, R3, PT ;  /* 0x000000032100720c */ /* 0x001fda0003f25270 */
[----:B------:R-:W-:Y:S05]  /*1650*/  @P1 BRA `(.L_x_9) ;  /* 0x0000000c00041947 */ /* 0x000fea0003800000 */
[----:B------:R-:W-:-:S05]  /*1660*/  IMAD.WIDE R10, R32, 0x2, R36 ;  /* 0x00000002200a7825 */ /* 0x000fca00078e0224 */
[----:B------:R-:W2:Y:S01]  /*1670*/  LDG.E.U16 R21, desc[UR36][R10.64+0x2] ;  /* 0x000002240a157981 */ /* 0x000ea2000c1e1500 */
[----:B------:R-:W-:-:S05]  /*1680*/  IMAD.WIDE R12, R3, 0x2, R10 ;  /* 0x00000002030c7825 */ /* 0x000fca00078e020a */
[----:B------:R-:W3:Y:S01]  /*1690*/  LDG.E.U16 R35, desc[UR36][R12.64] ;  /* 0x000000240c237981 */ /* 0x000ee2000c1e1500 */
[----:B------:R-:W-:-:S04]  /*16a0*/  IMAD.WIDE R6, R3, 0x2, R12 ;  /* 0x0000000203067825 */ /* 0x000fc800078e020c */
[----:B------:R-:W-:Y:S01]  /*16b0*/  IMAD.MOV.U32 R8, RZ, RZ, 0x3 ;  /* 0x00000003ff087424 */ /* 0x000fe200078e00ff */
[----:B--2---:R0:W-:Y:S04]  /*16c0*/  STG.E.U16 desc[UR36][R12.64+0x2], R21 ;  /* 0x000002150c007986 */ /* 0x0041e8000c101524 */
[----:B---3--:R1:W-:Y:S04]  /*16d0*/  STG.E.U16 desc[UR36][R10.64], R35 ;  /* 0x000000230a007986 */ /* 0x0083e8000c101524 */
[----:B------:R-:W2:Y:S04]  /*16e0*/  LDG.E.U16 R0, desc[UR36][R12.64+0x6] ;  /* 0x000006240c007981 */ /* 0x000ea8000c1e1500 */
[----:B------:R-:W3:Y:S01]  /*16f0*/  LDG.E.U16 R20, desc[UR36][R6.64+0x4] ;  /* 0x0000042406147981 */ /* 0x000ee2000c1e1500 */
[----:B------:R-:W-:-:S04]  /*1700*/  IMAD R9, R3, R8, 0x6 ;  /* 0x0000000603097424 */ /* 0x000fc800078e0208 */
[----:B------:R-:W-:-:S04]  /*1710*/  IMAD.WIDE R8, R9, 0x2, R36 ;  /* 0x0000000209087825 */ /* 0x000fc800078e0224 */
[C---:B------:R-:W-:Y:S01]  /*1720*/  IMAD.WIDE R14, R3.reuse, 0x2, R8 ;  /* 0x00000002030e7825 */ /* 0x040fe200078e0208 */
[----:B--2---:R2:W-:Y:S04]  /*1730*/  STG.E.U16 desc[UR36][R6.64+0x6], R0 ;  /* 0x0000060006007986 */ /* 0x0045e8000c101524 */
[----:B---3--:R-:W-:Y:S04]  /*1740*/  STG.E.U16 desc[UR36][R12.64+0x4], R20 ;  /* 0x000004140c007986 */ /* 0x008fe8000c101524 */
[----:B------:R-:W3:Y:S04]  /*1750*/  LDG.E.U16 R34, desc[UR36][R8.64+0x2] ;  /* 0x0000022408227981 */ /* 0x000ee8000c1e1500 */
[----:B0-----:R-:W4:Y:S01]  /*1760*/  LDG.E.U16 R21, desc[UR36][R14.64] ;  /* 0x000000240e157981 */ /* 0x001f22000c1e1500 */
[----:B-1----:R-:W-:-:S04]  /*1770*/  IMAD.WIDE R10, R3, 0x2, R14 ;  /* 0x00000002030a7825 */ /* 0x002fc800078e020e */
[----:B--2---:R-:W-:Y:S01]  /*1780*/  HFMA2 R0, -RZ, RZ, 0, 2.98023223876953125e-07 ;  /* 0x00000005ff007431 */ /* 0x004fe200000001ff */
[----:B---3--:R-:W-:Y:S04]  /*1790*/  STG.E.U16 desc[UR36][R14.64+0x2], R34 ;  /* 0x000002220e007986 */ /* 0x008fe8000c101524 */
[----:B----4-:R0:W-:Y:S04]  /*17a0*/  STG.E.U16 desc[UR36][R8.64], R21 ;  /* 0x0000001508007986 */ /* 0x0101e8000c101524 */
[----:B------:R-:W2:Y:S04]  /*17b0*/  LDG.E.U16 R35, desc[UR36][R14.64+0x6] ;  /* 0x000006240e237981 */ /* 0x000ea8000c1e1500 */
[----:B0-----:R-:W3:Y:S01]  /*17c0*/  LDG.E.U16 R21, desc[UR36][R10.64+0x4] ;  /* 0x000004240a157981 */ /* 0x001ee2000c1e1500 */
[----:B------:R-:W-:-:S04]  /*17d0*/  IMAD R7, R3, R0, 0xa ;  /* 0x0000000a03077424 */ /* 0x000fc800078e0200 */
[----:B------:R-:W-:-:S04]  /*17e0*/  IMAD.WIDE R6, R7, 0x2, R36 ;  /* 0x0000000207067825 */ /* 0x000fc800078e0224 */
[C---:B------:R-:W-:Y:S01]  /*17f0*/  IMAD.WIDE R12, R3.reuse, 0x2, R6 ;  /* 0x00000002030c7825 */ /* 0x040fe200078e0206 */
[----:B--2---:R-:W-:Y:S04]  /*1800*/  STG.E.U16 desc[UR36][R10.64+0x6], R35 ;  /* 0x000006230a007986 */ /* 0x004fe8000c101524 */
[----:B---3--:R0:W-:Y:S04]  /*1810*/  STG.E.U16 desc[UR36][R14.64+0x4], R21 ;  /* 0x000004150e007986 */ /* 0x0081e8000c101524 */
[----:B------:R-:W2:Y:S04]  /*1820*/  LDG.E.U16 R0, desc[UR36][R6.64+0x2] ;  /* 0x0000022406007981 */ /* 0x000ea8000c1e1500 */
[----:B------:R-:W3:Y:S01]  /*1830*/  LDG.E.U16 R20, desc[UR36][R12.64] ;  /* 0x000000240c147981 */ /* 0x000ee2000c1e1500 */
[----:B------:R-:W-:-:S03]  /*1840*/  IMAD.WIDE R8, R3, 0x2, R12 ;  /* 0x0000000203087825 */ /* 0x000fc600078e020c */
[----:B--2---:R1:W-:Y:S04]  /*1850*/  STG.E.U16 desc[UR36][R12.64+0x2], R0 ;  /* 0x000002000c007986 */ /* 0x0043e8000c101524 */
[----:B---3--:R2:W-:Y:S04]  /*1860*/  STG.E.U16 desc[UR36][R6.64], R20 ;  /* 0x0000001406007986 */ /* 0x0085e8000c101524 */
[----:B------:R-:W3:Y:S04]  /*1870*/  LDG.E.U16 R34, desc[UR36][R12.64+0x6] ;  /* 0x000006240c227981 */ /* 0x000ee8000c1e1500 */
[----:B0-----:R-:W4:Y:S01]  /*1880*/  LDG.E.U16 R21, desc[UR36][R8.64+0x4] ;  /* 0x0000042408157981 */ /* 0x001f22000c1e1500 */
[----:B-1----:R-:W-:-:S05]  /*1890*/  MOV R0, 0x7 ;  /* 0x0000000700007802 */ /* 0x002fca0000000f00 */
[----:B------:R-:W-:-:S04]  /*18a0*/  IMAD R11, R3, R0, 0xe ;  /* 0x0000000e030b7424 */ /* 0x000fc800078e0200 */
[----:B------:R-:W-:-:S04]  /*18b0*/  IMAD.WIDE R10, R11, 0x2, R36 ;  /* 0x000000020b0a7825 */ /* 0x000fc800078e0224 */
[C---:B------:R-:W-:Y:S01]  /*18c0*/  IMAD.WIDE R14, R3.reuse, 0x2, R10 ;  /* 0x00000002030e7825 */ /* 0x040fe200078e020a */
[----:B---3--:R-:W-:Y:S04]  /*18d0*/  STG.E.U16 desc[UR36][R8.64+0x6], R34 ;  /* 0x0000062208007986 */ /* 0x008fe8000c101524 */
[----:B----4-:R0:W-:Y:S04]  /*18e0*/  STG.E.U16 desc[UR36][R12.64+0x4], R21 ;  /* 0x000004150c007986 */ /* 0x0101e8000c101524 */
[----:B------:R-:W3:Y:S04]  /*18f0*/  LDG.E.U16 R35, desc[UR36][R10.64+0x2] ;  /* 0x000002240a237981 */ /* 0x000ee8000c1e1500 */
[----:B------:R-:W4:Y:S01]  /*1900*/  LDG.E.U16 R0, desc[UR36][R14.64] ;  /* 0x000000240e007981 */ /* 0x000f22000c1e1500 */
[----:B--2---:R-:W-:-:S03]  /*1910*/  IMAD.WIDE R6, R3, 0x2, R14 ;  /* 0x0000000203067825 */ /* 0x004fc600078e020e */
[----:B---3--:R-:W-:Y:S04]  /*1920*/  STG.E.U16 desc[UR36][R14.64+0x2], R35 ;  /* 0x000002230e007986 */ /* 0x008fe8000c101524 */
[----:B----4-:R1:W-:Y:S04]  /*1930*/  STG.E.U16 desc[UR36][R10.64], R0 ;  /* 0x000000000a007986 */ /* 0x0103e8000c101524 */
[----:B------:R-:W2:Y:S04]  /*1940*/  LDG.E.U16 R20, desc[UR36][R14.64+0x6] ;  /* 0x000006240e147981 */ /* 0x000ea8000c1e1500 */
[----:B0-----:R-:W3:Y:S01]  /*1950*/  LDG.E.U16 R21, desc[UR36][R6.64+0x4] ;  /* 0x0000042406157981 */ /* 0x001ee2000c1e1500 */
[----:B-1----:R-:W-:-:S05]  /*1960*/  HFMA2 R0, -RZ, RZ, 0, 5.36441802978515625e-07 ;  /* 0x00000009ff007431 */ /* 0x002fca00000001ff */
[----:B------:R-:W-:-:S04]  /*1970*/  IMAD R9, R3, R0, 0x12 ;  /* 0x0000001203097424 */ /* 0x000fc800078e0200 */
[----:B------:R-:W-:-:S04]  /*1980*/  IMAD.WIDE R8, R9, 0x2, R36 ;  /* 0x0000000209087825 */ /* 0x000fc800078e0224 */
[C---:B------:R-:W-:Y:S01]  /*1990*/  IMAD.WIDE R12, R3.reuse, 0x2, R8 ;  /* 0x00000002030c7825 */ /* 0x040fe200078e0208 */
[----:B--2---:R0:W-:Y:S04]  /*19a0*/  STG.E.U16 desc[UR36][R6.64+0x6], R20 ;  /* 0x0000061406007986 */ /* 0x0041e8000c101524 */
[----:B---3--:R1:W-:Y:S04]  /*19b0*/  STG.E.U16 desc[UR36][R14.64+0x4], R21 ;  /* 0x000004150e007986 */ /* 0x0083e8000c101524 */
[----:B------:R-:W2:Y:S04]  /*19c0*/  LDG.E.U16 R34, desc[UR36][R8.64+0x2] ;  /* 0x0000022408227981 */ /* 0x000ea8000c1e1500 */
[----:B------:R-:W3:Y:S01]  /*19d0*/  LDG.E.U16 R35, desc[UR36][R12.64] ;  /* 0x000000240c237981 */ /* 0x000ee2000c1e1500 */
[----:B------:R-:W-:-:S04]  /*19e0*/  IMAD.WIDE R10, R3, 0x2, R12 ;  /* 0x00000002030a7825 */ /* 0x000fc800078e020c */
[----:B0-----:R-:W-:Y:S01]  /*19f0*/  IMAD.MOV.U32 R6, RZ, RZ, 0xb ;  /* 0x0000000bff067424 */ /* 0x001fe200078e00ff */
[----:B--2---:R0:W-:Y:S04]  /*1a00*/  STG.E.U16 desc[UR36][R12.64+0x2], R34 ;  /* 0x000002220c007986 */ /* 0x0041e8000c101524 */
[----:B---3--:R2:W-:Y:S04]  /*1a10*/  STG.E.U16 desc[UR36][R8.64], R35 ;  /* 0x0000002308007986 */ /* 0x0085e8000c101524 */
[----:B------:R-:W3:Y:S04]  /*1a20*/  LDG.E.U16 R0, desc[UR36][R12.64+0x6] ;  /* 0x000006240c007981 */ /* 0x000ee8000c1e1500 */
[----:B-1----:R-:W4:Y:S01]  /*1a30*/  LDG.E.U16 R21, desc[UR36][R10.64+0x4] ;  /* 0x000004240a157981 */ /* 0x002f22000c1e1500 */
[----:B------:R-:W-:-:S04]  /*1a40*/  IMAD R7, R3, R6, 0x16 ;  /* 0x0000001603077424 */ /* 0x000fc800078e0206 */
[----:B------:R-:W-:-:S04]  /*1a50*/  IMAD.WIDE R6, R7, 0x2, R36 ;  /* 0x0000000207067825 */ /* 0x000fc800078e0224 */
[C---:B------:R-:W-:Y:S01]  /*1a60*/  IMAD.WIDE R14, R3.reuse, 0x2, R6 ;  /* 0x00000002030e7825 */ /* 0x040fe200078e0206 */
[----:B---3--:R1:W-:Y:S04]  /*1a70*/  STG.E.U16 desc[UR36][R10.64+0x6], R0 ;  /* 0x000006000a007986 */ /* 0x0083e8000c101524 */
[----:B----4-:R3:W-:Y:S04]  /*1a80*/  STG.E.U16 desc[UR36][R12.64+0x4], R21 ;  /* 0x000004150c007986 */ /* 0x0107e8000c101524 */
[----:B------:R-:W4:Y:S04]  /*1a90*/  LDG.E.U16 R20, desc[UR36][R6.64+0x2] ;  /* 0x0000022406147981 */ /* 0x000f28000c1e1500 */
[----:B0-----:R-:W5:Y:S01]  /*1aa0*/  LDG.E.U16 R34, desc[UR36][R14.64] ;  /* 0x000000240e227981 */ /* 0x001f62000c1e1500 */
[----:B--2---:R-:W-:Y:S01]  /*1ab0*/  IMAD.WIDE R8, R3, 0x2, R14 ;  /* 0x0000000203087825 */ /* 0x004fe200078e020e */
[----:B-1----:R-:W-:-:S02]  /*1ac0*/  MOV R0, 0xd ;  /* 0x0000000d00007802 */ /* 0x002fc40000000f00 */
[----:B----4-:R0:W-:Y:S04]  /*1ad0*/  STG.E.U16 desc[UR36][R14.64+0x2], R20 ;  /* 0x000002140e007986 */ /* 0x0101e8000c101524 */
[----:B-----5:R1:W-:Y:S04]  /*1ae0*/  STG.E.U16 desc[UR36][R6.64], R34 ;  /* 0x0000002206007986 */ /* 0x0203e8000c101524 */
[----:B------:R-:W2:Y:S04]  /*1af0*/  LDG.E.U16 R35, desc[UR36][R14.64+0x6] ;  /* 0x000006240e237981 */ /* 0x000ea8000c1e1500 */
[----:B---3--:R-:W3:Y:S01]  /*1b00*/  LDG.E.U16 R21, desc[UR36][R8.64+0x4] ;  /* 0x0000042408157981 */ /* 0x008ee2000c1e1500 */
[----:B------:R-:W-:-:S04]  /*1b10*/  IMAD R11, R3, R0, 0x1a ;  /* 0x0000001a030b7424 */ /* 0x000fc800078e0200 */
[----:B------:R-:W-:-:S04]  /*1b20*/  IMAD.WIDE R10, R11, 0x2, R36 ;  /* 0x000000020b0a7825 */ /* 0x000fc800078e0224 */
[C---:B------:R-:W-:Y:S01]  /*1b30*/  IMAD.WIDE R12, R3.reuse, 0x2, R10 ;  /* 0x00000002030c7825 */ /* 0x040fe200078e020a */
[----:B--2---:R-:W-:Y:S04]  /*1b40*/  STG.E.U16 desc[UR36][R8.64+0x6], R35 ;  /* 0x0000062308007986 */ /* 0x004fe8000c101524 */
[----:B---3--:R2:W-:Y:S04]  /*1b50*/  STG.E.U16 desc[UR36][R14.64+0x4], R21 ;  /* 0x000004150e007986 */ /* 0x0085e8000c101524 */
[----:B------:R-:W3:Y:S04]  /*1b60*/  LDG.E.U16 R0, desc[UR36][R10.64+0x2] ;  /* 0x000002240a007981 */ /* 0x000ee8000c1e1500 */
[----:B0-----:R-:W4:Y:S01]  /*1b70*/  LDG.E.U16 R20, desc[UR36][R12.64] ;  /* 0x000000240c147981 */ /* 0x001f22000c1e1500 */
[----:B-1----:R-:W-:-:S03]  /*1b80*/  IMAD.WIDE R6, R3, 0x2, R12 ;  /* 0x0000000203067825 */ /* 0x002fc600078e020c */
[----:B---3--:R0:W-:Y:S04]  /*1b90*/  STG.E.U16 desc[UR36][R12.64+0x2], R0 ;  /* 0x000002000c007986 */ /* 0x0081e8000c101524 */
[----:B----4-:R1:W-:Y:S04]  /*1ba0*/  STG.E.U16 desc[UR36][R10.64], R20 ;  /* 0x000000140a007986 */ /* 0x0103e8000c101524 */
[----:B------:R-:W3:Y:S04]  /*1bb0*/  LDG.E.U16 R34, desc[UR36][R12.64+0x6] ;  /* 0x000006240c227981 */ /* 0x000ee8000c1e1500 */
[----:B--2---:R-:W2:Y:S01]  /*1bc0*/  LDG.E.U16 R21, desc[UR36][R6.64+0x4] ;  /* 0x0000042406157981 */ /* 0x004ea2000c1e1500 */
[----:B0-----:R-:W-:-:S05]  /*1bd0*/  HFMA2 R0, -RZ, RZ, 0, 8.94069671630859375e-07 ;  /* 0x0000000fff007431 */ /* 0x001fca00000001ff */
[----:B------:R-:W-:-:S04]  /*1be0*/  IMAD R9, R3, R0, 0x1e ;  /* 0x0000001e03097424 */ /* 0x000fc800078e0200 */
[----:B------:R-:W-:-:S04]  /*1bf0*/  IMAD.WIDE R8, R9, 0x2, R36 ;  /* 0x0000000209087825 */ /* 0x000fc800078e0224 */
[C---:B------:R-:W-:Y:S01]  /*1c00*/  IMAD.WIDE R14, R3.reuse, 0x2, R8 ;  /* 0x00000002030e7825 */ /* 0x040fe200078e0208 */
[----:B---3--:R-:W-:Y:S04]  /*1c10*/  STG.E.U16 desc[UR36][R6.64+0x6], R34 ;  /* 0x0000062206007986 */ /* 0x008fe8000c101524 */
[----:B--2---:R0:W-:Y:S04]  /*1c20*/  STG.E.U16 desc[UR36][R12.64+0x4], R21 ;  /* 0x000004150c007986 */ /* 0x0041e8000c101524 */
[----:B------:R-:W2:Y:S04]  /*1c30*/  LDG.E.U16 R35, desc[UR36][R8.64+0x2] ;  /* 0x0000022408237981 */ /* 0x000ea8000c1e1500 */
[----:B------:R-:W3:Y:S01]  /*1c40*/  LDG.E.U16 R0, desc[UR36][R14.64] ;  /* 0x000000240e007981 */ /* 0x000ee2000c1e1500 */
[----:B-1----:R-:W-:-:S03]  /*1c50*/  IMAD.WIDE R10, R3, 0x2, R14 ;  /* 0x00000002030a7825 */ /* 0x002fc600078e020e */
[----:B--2---:R-:W-:Y:S04]  /*1c60*/  STG.E.U16 desc[UR36][R14.64+0x2], R35 ;  /* 0x000002230e007986 */ /* 0x004fe8000c101524 */
[----:B---3--:R1:W-:Y:S04]  /*1c70*/  STG.E.U16 desc[UR36][R8.64], R0 ;  /* 0x0000000008007986 */ /* 0x0083e8000c101524 */
[----:B------:R-:W2:Y:S04]  /*1c80*/  LDG.E.U16 R20, desc[UR36][R14.64+0x6] ;  /* 0x000006240e147981 */ /* 0x000ea8000c1e1500 */
[----:B0-----:R-:W3:Y:S01]  /*1c90*/  LDG.E.U16 R21, desc[UR36][R10.64+0x4] ;  /* 0x000004240a157981 */ /* 0x001ee2000c1e1500 */
[----:B-1----:R-:W-:-:S05]  /*1ca0*/  MOV R0, 0x11 ;  /* 0x0000001100007802 */ /* 0x002fca0000000f00 */
        /* <DEDUP_REMOVED lines=20> */
[----:B--2---:R-:W-:-:S04]  /*1df0*/  IMAD.WIDE R6, R3, 0x2, R14 ;  /* 0x0000000203067825 */ /* 0x004fc800078e020e */
[----:B-1----:R-:W-:Y:S01]  /*1e00*/  HFMA2 R0, -RZ, RZ, 0, 1.251697540283203125e-06 ;  /* 0x00000015ff007431 */ /* 0x002fe200000001ff */
[----:B----4-:R-:W-:Y:S04]  /*1e10*/  STG.E.U16 desc[UR36][R14.64+0x2], R20 ;  /* 0x000002140e007986 */ /* 0x010fe8000c101524 */
[----:B-----5:R-:W-:Y:S04]  /*1e20*/  STG.E.U16 desc[UR36][R10.64], R34 ;  /* 0x000000220a007986 */ /* 0x020fe8000c101524 */
[----:B------:R-:W2:Y:S04]  /*1e30*/  LDG.E.U16 R35, desc[UR36][R14.64+0x6] ;  /* 0x000006240e237981 */ /* 0x000ea8000c1e1500 */
[----:B---3--:R-:W3:Y:S01]  /*1e40*/  LDG.E.U16 R21, desc[UR36][R6.64+0x4] ;  /* 0x0000042406157981 */ /* 0x008ee2000c1e1500 */
[----:B------:R-:W-:-:S04]  /*1e50*/  IMAD R9, R3, R0, 0x2a ;  /* 0x0000002a03097424 */ /* 0x000fc800078e0200 */
[----:B------:R-:W-:-:S04]  /*1e60*/  IMAD.WIDE R8, R9, 0x2, R36 ;  /* 0x0000000209087825 */ /* 0x000fc800078e0224 */
[C---:B------:R-:W-:Y:S01]  /*1e70*/  IMAD.WIDE R12, R3.reuse, 0x2, R8 ;  /* 0x00000002030c7825 */ /* 0x040fe200078e0208 */
[----:B--2---:R0:W-:Y:S04]  /*1e80*/  STG.E.U16 desc[UR36][R6.64+0x6], R35 ;  /* 0x0000062306007986 */ /* 0x0041e8000c101524 */
[----:B---3--:R-:W-:Y:S04]  /*1e90*/  STG.E.U16 desc[UR36][R14.64+0x4], R21 ;  /* 0x000004150e007986 */ /* 0x008fe8000c101524 */
[----:B------:R-:W2:Y:S04]  /*1ea0*/  LDG.E.U16 R0, desc[UR36][R8.64+0x2] ;  /* 0x0000022408007981 */ /* 0x000ea8000c1e1500 */
[----:B0-----:R-:W3:Y:S01]  /*1eb0*/  LDG.E.U16 R35, desc[UR36][R12.64] ;  /* 0x000000240c237981 */ /* 0x001ee2000c1e1500 */
[----:B------:R-:W-:Y:S01]  /*1ec0*/  IMAD.WIDE R10, R3, 0x2, R12 ;  /* 0x00000002030a7825 */ /* 0x000fe200078e020c */
[----:B------:R-:W-:-:S02]  /*1ed0*/  MOV R20, 0x17 ;  /* 0x0000001700147802 */ /* 0x000fc40000000f00 */
[----:B--2---:R0:W-:Y:S04]  /*1ee0*/  STG.E.U16 desc[UR36][R12.64+0x2], R0 ;  /* 0x000002000c007986 */ /* 0x0041e8000c101524 */
[----:B---3--:R1:W-:Y:S04]  /*1ef0*/  STG.E.U16 desc[UR36][R8.64], R35 ;  /* 0x0000002308007986 */ /* 0x0083e8000c101524 */
[----:B------:R-:W2:Y:S04]  /*1f00*/  LDG.E.U16 R34, desc[UR36][R12.64+0x6] ;  /* 0x000006240c227981 */ /* 0x000ea8000c1e1500 */
[----:B0-----:R-:W3:Y:S01]  /*1f10*/  LDG.E.U16 R0, desc[UR36][R10.64+0x4] ;  /* 0x000004240a007981 */ /* 0x001ee2000c1e1500 */
[----:B------:R-:W-:-:S04]  /*1f20*/  IMAD R20, R3, R20, 0x2e ;  /* 0x0000002e03147424 */ /* 0x000fc800078e0214 */
[----:B------:R-:W-:-:S04]  /*1f30*/  IMAD.WIDE R6, R20, 0x2, R36 ;  /* 0x0000000214067825 */ /* 0x000fc800078e0224 */
[C---:B------:R-:W-:Y:S01]  /*1f40*/  IMAD.WIDE R20, R3.reuse, 0x2, R6 ;  /* 0x0000000203147825 */ /* 0x040fe200078e0206 */
[----:B--2---:R0:W-:Y:S04]  /*1f50*/  STG.E.U16 desc[UR36][R10.64+0x6], R34 ;  /* 0x000006220a007986 */ /* 0x0041e8000c101524 */
[----:B---3--:R-:W-:Y:S04]  /*1f60*/  STG.E.U16 desc[UR36][R12.64+0x4], R0 ;  /* 0x000004000c007986 */ /* 0x008fe8000c101524 */
[----:B------:R-:W2:Y:S04]  /*1f70*/  LDG.E.U16 R15, desc[UR36][R6.64+0x2] ;  /* 0x00000224060f7981 */ /* 0x000ea8000c1e1500 */
[----:B-1----:R-:W3:Y:S01]  /*1f80*/  LDG.E.U16 R35, desc[UR36][R20.64] ;  /* 0x0000002414237981 */ /* 0x002ee2000c1e1500 */
[----:B------:R-:W-:-:S04]  /*1f90*/  IMAD.WIDE R8, R3, 0x2, R20 ;  /* 0x0000000203087825 */ /* 0x000fc800078e0214 */
[----:B------:R-:W-:Y:S01]  /*1fa0*/  HFMA2 R14, -RZ, RZ, 0, 1.490116119384765625e-06 ;  /* 0x00000019ff0e7431 */ /* 0x000fe200000001ff */
[----:B--2---:R-:W-:Y:S04]  /*1fb0*/  STG.E.U16 desc[UR36][R20.64+0x2], R15 ;  /* 0x0000020f14007986 */ /* 0x004fe8000c101524 */
[----:B---3--:R1:W-:Y:S04]  /*1fc0*/  STG.E.U16 desc[UR36][R6.64], R35 ;  /* 0x0000002306007986 */ /* 0x0083e8000c101524 */
[----:B0-----:R-:W2:Y:S04]  /*1fd0*/  LDG.E.U16 R11, desc[UR36][R20.64+0x6] ;  /* 0x00000624140b7981 */ /* 0x001ea8000c1e1500 */
[----:B-1----:R-:W3:Y:S01]  /*1fe0*/  LDG.E.U16 R35, desc[UR36][R8.64+0x4] ;  /* 0x0000042408237981 */ /* 0x002ee2000c1e1500 */
[----:B------:R-:W-:-:S04]  /*1ff0*/  IMAD R14, R3, R14, 0x32 ;  /* 0x00000032030e7424 */ /* 0x000fc800078e020e */
[----:B------:R-:W-:-:S04]  /*2000*/  IMAD.WIDE R14, R14, 0x2, R36 ;  /* 0x000000020e0e7825 */ /* 0x000fc800078e0224 */
[C---:B------:R-:W-:Y:S01]  /*2010*/  IMAD.WIDE R12, R3.reuse, 0x2, R14 ;  /* 0x00000002030c7825 */ /* 0x040fe200078e020e */
[----:B--2---:R-:W-:Y:S04]  /*2020*/  STG.E.U16 desc[UR36][R8.64+0x6], R11 ;  /* 0x0000060b08007986 */ /* 0x004fe8000c101524 */
[----:B---3--:R0:W-:Y:S04]  /*2030*/  STG.E.U16 desc[UR36][R20.64+0x4], R35 ;  /* 0x0000042314007986 */ /* 0x0081e8000c101524 */
[----:B------:R-:W2:Y:S04]  /*2040*/  LDG.E.U16 R0, desc[UR36][R14.64+0x2] ;  /* 0x000002240e007981 */ /* 0x000ea8000c1e1500 */
[----:B------:R-:W3:Y:S01]  /*2050*/  LDG.E.U16 R34, desc[UR36][R12.64] ;  /* 0x000000240c227981 */ /* 0x000ee2000c1e1500 */
[----:B------:R-:W-:-:S04]  /*2060*/  IMAD.WIDE R6, R3, 0x2, R12 ;  /* 0x0000000203067825 */ /* 0x000fc800078e020c */
[----:B------:R-:W-:Y:S01]  /*2070*/  IMAD.MOV.U32 R10, RZ, RZ, 0x1b ;  /* 0x0000001bff0a7424 */ /* 0x000fe200078e00ff */
[----:B--2---:R1:W-:Y:S04]  /*2080*/  STG.E.U16 desc[UR36][R12.64+0x2], R0 ;  /* 0x000002000c007986 */ /* 0x0043e8000c101524 */
[----:B---3--:R-:W-:Y:S04]  /*2090*/  STG.E.U16 desc[UR36][R14.64], R34 ;  /* 0x000000220e007986 */ /* 0x008fe8000c101524 */
[----:B0-----:R-:W2:Y:S04]  /*20a0*/  LDG.E.U16 R35, desc[UR36][R12.64+0x6] ;  /* 0x000006240c237981 */ /* 0x001ea8000c1e1500 */
[----:B-1----:R-:W3:Y:S01]  /*20b0*/  LDG.E.U16 R0, desc[UR36][R6.64+0x4] ;  /* 0x0000042406007981 */ /* 0x002ee2000c1e1500 */
[----:B------:R-:W-:-:S04]  /*20c0*/  IMAD R10, R3, R10, 0x36 ;  /* 0x00000036030a7424 */ /* 0x000fc800078e020a */
[----:B------:R-:W-:-:S04]  /*20d0*/  IMAD.WIDE R10, R10, 0x2, R36 ;  /* 0x000000020a0a7825 */ /* 0x000fc800078e0224 */
[C---:B------:R-:W-:Y:S01]  /*20e0*/  IMAD.WIDE R8, R3.reuse, 0x2, R10 ;  /* 0x0000000203087825 */ /* 0x040fe200078e020a */
[----:B--2---:R0:W-:Y:S04]  /*20f0*/  STG.E.U16 desc[UR36][R6.64+0x6], R35 ;  /* 0x0000062306007986 */ /* 0x0041e8000c101524 */
[----:B---3--:R1:W-:Y:S04]  /*2100*/  STG.E.U16 desc[UR36][R12.64+0x4], R0 ;  /* 0x000004000c007986 */ /* 0x0083e8000c101524 */
[----:B0-----:R-:W2:Y:S04]  /*2110*/  LDG.E.U16 R35, desc[UR36][R10.64+0x2] ;  /* 0x000002240a237981 */ /* 0x001ea8000c1e1500 */
[----:B-1----:R-:W3:Y:S01]  /*2120*/  LDG.E.U16 R0, desc[UR36][R8.64] ;  /* 0x0000002408007981 */ /* 0x002ee2000c1e1500 */
[----:B------:R-:W-:Y:S01]  /*2130*/  IMAD.WIDE R14, R3, 0x2, R8 ;  /* 0x00000002030e7825 */ /* 0x000fe200078e0208 */
[----:B------:R-:W-:-:S02]  /*2140*/  MOV R20, 0x1d ;  /* 0x0000001d00147802 */ /* 0x000fc40000000f00 */
        /* <DEDUP_REMOVED lines=8> */
[----:B---3--:R2:W-:Y:S04]  /*21d0*/  STG.E.U16 desc[UR36][R8.64+0x4], R12 ;  /* 0x0000040c08007986 */ /* 0x0085e8000c101524 */
[----:B------:R-:W3:Y:S04]  /*21e0*/  LDG.E.U16 R13, desc[UR36][R20.64+0x2] ;  /* 0x00000224140d7981 */ /* 0x000ee8000c1e1500 */
[----:B0-----:R-:W4:Y:S01]  /*21f0*/  LDG.E.U16 R35, desc[UR36][R6.64] ;  /* 0x0000002406237981 */ /* 0x001f22000c1e1500 */
[----:B-1----:R-:W-:-:S03]  /*2200*/  IMAD.WIDE R10, R3, 0x2, R6 ;  /* 0x00000002030a7825 */ /* 0x002fc600078e0206 */
[----:B---3--:R2:W-:Y:S04]  /*2210*/  STG.E.U16 desc[UR36][R6.64+0x2], R13 ;  /* 0x0000020d06007986 */ /* 0x0085e8000c101524 */
[----:B----4-:R2:W-:Y:S04]  /*2220*/  STG.E.U16 desc[UR36][R20.64], R35 ;  /* 0x0000002314007986 */ /* 0x0105e8000c101524 */
[----:B------:R-:W3:Y:S04]  /*2230*/  LDG.E.U16 R3, desc[UR36][R6.64+0x6] ;  /* 0x0000062406037981 */ /* 0x000ee8000c1e1500 */
[----:B------:R-:W4:Y:S04]  /*2240*/  LDG.E.U16 R0, desc[UR36][R10.64+0x4] ;  /* 0x000004240a007981 */ /* 0x000f28000c1e1500 */
[----:B---3--:R2:W-:Y:S04]  /*2250*/  STG.E.U16 desc[UR36][R10.64+0x6], R3 ;  /* 0x000006030a007986 */ /* 0x0085e8000c101524 */
[----:B----4-:R2:W-:Y:S02]  /*2260*/  STG.E.U16 desc[UR36][R6.64+0x4], R0 ;  /* 0x0000040006007986 */ /* 0x0105e4000c101524 */
.L_x_9:
[----:B------:R-:W-:Y:S05]  /*2270*/  BSYNC.RECONVERGENT B0 ;  /* 0x0000000000007941 */ /* 0x000fea0003800200 */
.L_x_8:
[----:B------:R-:W-:Y:S01]  /*2280*/  BAR.SYNC.DEFER_BLOCKING 0x0 ;  /* 0x0000000000007b1d */ /* 0x000fe20000010000 */
[----:B--2---:R-:W-:Y:S02]  /*2290*/  MOV R34, R4 ;  /* 0x0000000400227202 */ /* 0x004fe40000000f00 */
[----:B------:R-:W-:-:S03]  /*22a0*/  MOV R35, R5 ;  /* 0x0000000500237202 */ /* 0x000fc60000000f00 */
[----:B------:R-:W-:Y:S05]  /*22b0*/  @P0 BRA `(.L_x_10) ;  /* 0x0000000400640947 */ /* 0x000fea0003800000 */
[----:B------:R-:W-:Y:S01]  /*22c0*/  ISETP.NE.AND P0, PT, R32, RZ, PT ;  /* 0x000000ff2000720c */ /* 0x000fe20003f05270 */
[----:B------:R-:W-:-:S12]  /*22d0*/  IMAD.MOV.U32 R3, RZ, RZ, RZ ;  /* 0x000000ffff037224 */ /* 0x000fd800078e00ff */
[----:B------:R-:W-:Y:S05]  /*22e0*/  @!P0 BRA `(.L_x_11) ;  /* 0x0000000400108947 */ /* 0x000fea0003800000 */
[----:B------:R-:W-:Y:S01]  /*22f0*/  ISETP.GE.U32.AND P0, PT, R29, 0x10, PT ;  /* 0x000000101d00780c */ /* 0x000fe20003f06070 */
[----:B------:R-:W-:Y:S01]  /*2300*/  HFMA2 R7, -RZ, RZ, 0, 0 ;  /* 0x00000000ff077431 */ /* 0x000fe200000001ff */
[----:B------:R-:W-:-:S11]  /*2310*/  MOV R3, RZ ;  /* 0x000000ff00037202 */ /* 0x000fd60000000f00 */
[----:B------:R-:W-:Y:S05]  /*2320*/  @!P0 BRA `(.L_x_12) ;  /* 0x00000000007c8947 */ /* 0x000fea0003800000 */
[----:B------:R-:W-:Y:S01]  /*2330*/  MOV R0, RZ ;  /* 0x000000ff00007202 */ /* 0x000fe20000000f00 */
[----:B------:R-:W-:-:S07]  /*2340*/  IMAD.MOV.U32 R3, RZ, RZ, RZ ;  /* 0x000000ffff037224 */ /* 0x000fce00078e00ff */
.L_x_13:
[----:B------:R-:W-:-:S05]  /*2350*/  IMAD.WIDE.U32 R4, R0, 0x2, R36 ;  /* 0x0000000200047825 */ /* 0x000fca00078e0024 */
        /* <DEDUP_REMOVED lines=8> */
[----:B------:R-:W5:Y:S01]  /*23e0*/  LDG.E.S16 R15, desc[UR36][R4.64+0x1e] ;  /* 0x00001e24040f7981 */ /* 0x000f62000c1e1700 */
[----:B--2---:R-:W-:-:S03]  /*23f0*/  IADD3 R7, PT, PT, R7, R3, R6 ;  /* 0x0000000307077210 */ /* 0x004fc60007ffe006 */
[----:B------:R-:W2:Y:S04]  /*2400*/  LDG.E.S16 R3, desc[UR36][R4.64+0xc] ;  /* 0x00000c2404037981 */ /* 0x000ea8000c1e1700 */
[----:B------:R-:W2:Y:S01]  /*2410*/  LDG.E.S16 R6, desc[UR36][R4.64+0xe] ;  /* 0x00000e2404067981 */ /* 0x000ea2000c1e1700 */
[----:B---3--:R-:W-:-:S03]  /*2420*/  IADD3 R9, PT, PT, R9, R7, R8 ;  /* 0x0000000709097210 */ /* 0x008fc60007ffe008 */
[----:B------:R-:W3:Y:S04]  /*2430*/  LDG.E.S16 R8, desc[UR36][R4.64+0x10] ;  /* 0x0000102404087981 */ /* 0x000ee8000c1e1700 */
[----:B------:R-:W3:Y:S01]  /*2440*/  LDG.E.S16 R7, desc[UR36][R4.64+0x12] ;  /* 0x0000122404077981 */ /* 0x000ee2000c1e1700 */
[----:B----4-:R-:W-:-:S03]  /*2450*/  IADD3 R12, PT, PT, R11, R9, R10 ;  /* 0x000000090b0c7210 */ /* 0x010fc60007ffe00a */
[----:B------:R-:W4:Y:S04]  /*2460*/  LDG.E.S16 R11, desc[UR36][R4.64+0x18] ;  /* 0x00001824040b7981 */ /* 0x000f28000c1e1700 */
[----:B------:R-:W4:Y:S04]  /*2470*/  LDG.E.S16 R10, desc[UR36][R4.64+0x1a] ;  /* 0x00001a24040a7981 */ /* 0x000f28000c1e1700 */
[----:B------:R-:W4:Y:S01]  /*2480*/  LDG.E.S16 R9, desc[UR36][R4.64+0x1c] ;  /* 0x00001c2404097981 */ /* 0x000f22000c1e1700 */
[----:B------:R-:W-:-:S04]  /*2490*/  IADD3 R0, PT, PT, R0, 0x10, RZ ;  /* 0x0000001000007810 */ /* 0x000fc80007ffe0ff */
[----:B------:R-:W-:Y:S02]  /*24a0*/  ISETP.NE.AND P0, PT, R0, R23, PT ;  /* 0x000000170000720c */ /* 0x000fe40003f05270 */
[----:B--2---:R-:W-:-:S04]  /*24b0*/  IADD3 R3, PT, PT, R6, R12, R3 ;  /* 0x0000000c06037210 */ /* 0x004fc80007ffe003 */
[----:B---3--:R-:W-:-:S04]  /*24c0*/  IADD3 R3, PT, PT, R7, R3, R8 ;  /* 0x0000000307037210 */ /* 0x008fc80007ffe008 */
[----:B-----5:R-:W-:-:S04]  /*24d0*/  IADD3 R3, PT, PT, R13, R3, R14 ;  /* 0x000000030d037210 */ /* 0x020fc80007ffe00e */
[----:B----4-:R-:W-:-:S04]  /*24e0*/  IADD3 R10, PT, PT, R10, R3, R11 ;  /* 0x000000030a0a7210 */ /* 0x010fc80007ffe00b */
[----:B------:R-:W-:Y:S01]  /*24f0*/  IADD3 R3, PT, PT, R15, R10, R9 ;  /* 0x0000000a0f037210 */ /* 0x000fe20007ffe009 */
[----:B------:R-:W-:Y:S06]  /*2500*/  @P0 BRA `(.L_x_13) ;  /* 0xfffffffc00900947 */ /* 0x000fec000383ffff */
[----:B------:R-:W-:-:S07]  /*2510*/  MOV R7, R23 ;  /* 0x0000001700077202 */ /* 0x000fce0000000f00 */
.L_x_12:
[----:B------:R-:W-:-:S13]  /*2520*/  ISETP.NE.AND P0, PT, R26, RZ, PT ;  /* 0x000000ff1a00720c */ /* 0x000fda0003f05270 */
[----:B------:R-:W-:Y:S05]  /*2530*/  @!P0 BRA `(.L_x_11) ;  /* 0x00000000007c8947 */ /* 0x000fea0003800000 */
[----:B------:R-:W-:Y:S02]  /*2540*/  ISETP.GE.U32.AND P0, PT, R22, 0x7, PT ;  /* 0x000000071600780c */ /* 0x000fe40003f06070 */
[----:B------:R-:W-:-:S11]  /*2550*/  ISETP.NE.AND P1, PT, R25, RZ, PT ;  /* 0x000000ff1900720c */ /* 0x000fd60003f25270 */
[----:B------:R-:W-:Y:S05]  /*2560*/  @!P0 BRA `(.L_x_14) ;  /* 0x0000000000388947 */ /* 0x000fea0003800000 */
        /* <DEDUP_REMOVED lines=14> */
.L_x_14:
[----:B------:R-:W-:Y:S05]  /*2650*/  @!P1 BRA `(.L_x_11) ;  /* 0x0000000000349947 */ /* 0x000fea0003800000 */
[----:B------:R-:W-:Y:S02]  /*2660*/  ISETP.GE.U32.AND P0, PT, R19, 0x3, PT ;  /* 0x000000031300780c */ /* 0x000fe40003f06070 */
[----:B------:R-:W-:-:S11]  /*2670*/  LOP3.LUT P1, RZ, R28, 0x1, RZ, 0xc0, !PT ;  /* 0x000000011cff7812 */ /* 0x000fd6000782c0ff */
[----:B------:R-:W-:-:S04]  /*2680*/  @P0 IMAD.WIDE.U32 R4, R7, 0x2, R36 ;  /* 0x0000000207040825 */ /* 0x000fc800078e0024 */
[----:B------:R-:W-:Y:S01]  /*2690*/  @P0 VIADD R7, R7, 0x4 ;  /* 0x0000000407070836 */ /* 0x000fe20000000000 */
[----:B------:R-:W2:Y:S04]  /*26a0*/  @P0 LDG.E.S16 R0, desc[UR36][R4.64] ;  /* 0x0000002404000981 */ /* 0x000ea8000c1e1700 */
[----:B------:R-:W2:Y:S01]  /*26b0*/  @P0 LDG.E.S16 R8, desc[UR36][R4.64+0x2] ;  /* 0x0000022404080981 */ /* 0x000ea2000c1e1700 */
[----:B------:R-:W-:-:S03]  /*26c0*/  @P1 IMAD.WIDE.U32 R6, R7, 0x2, R36 ;  /* 0x0000000207061825 */ /* 0x000fc600078e0024 */
[----:B------:R-:W3:Y:S04]  /*26d0*/  @P0 LDG.E.S16 R9, desc[UR36][R4.64+0x4] ;  /* 0x0000042404090981 */ /* 0x000ee8000c1e1700 */
[----:B------:R-:W3:Y:S04]  /*26e0*/  @P0 LDG.E.S16 R10, desc[UR36][R4.64+0x6] ;  /* 0x00000624040a0981 */ /* 0x000ee8000c1e1700 */
[----:B------:R-:W4:Y:S01]  /*26f0*/  @P1 LDG.E.S16 R6, desc[UR36][R6.64] ;  /* 0x0000002406061981 */ /* 0x000f22000c1e1700 */
[----:B--2---:R-:W-:-:S04]  /*2700*/  @P0 IADD3 R0, PT, PT, R8, R3, R0 ;  /* 0x0000000308000210 */ /* 0x004fc80007ffe000 */
[----:B---3--:R-:W-:-:S04]  /*2710*/  @P0 IADD3 R3, PT, PT, R10, R0, R9 ;  /* 0x000000000a030210 */ /* 0x008fc80007ffe009 */
[----:B----4-:R-:W-:-:S07]  /*2720*/  @P1 IADD3 R3, PT, PT, R3, R6, RZ ;  /* 0x0000000603031210 */ /* 0x010fce0007ffe0ff */
.L_x_11:
[----:B------:R-:W0:Y:S01]  /*2730*/  S2R R7, SR_CgaCtaId ;  /* 0x0000000000077919 */ /* 0x000e220000008800 */
[----:B------:R-:W-:Y:S01]  /*2740*/  IMAD.HI.U32 R0, R2, -0x55555555, RZ ;  /* 0xaaaaaaab02007827 */ /* 0x000fe200078e00ff */
[----:B------:R-:W-:Y:S01]  /*2750*/  MOV R4, 0x400 ;  /* 0x0000040000047802 */ /* 0x000fe20000000f00 */
[----:B------:R-:W1:Y:S01]  /*2760*/  LDCU.64 UR4, c[0x4][0x8] ;  /* 0x01000100ff0477ac */ /* 0x000e620008000a00 */
[----:B------:R-:W-:Y:S01]  /*2770*/  MOV R8, 0x0 ;  /* 0x0000000000087802 */ /* 0x000fe20000000f00 */
[----:B------:R2:W-:Y:S01]  /*2780*/  STL.64 [R1], R2 ;  /* 0x0000000201007387 */ /* 0x0005e20000100a00 */
[----:B------:R-:W-:Y:S02]  /*2790*/  SHF.R.U32.HI R5, RZ, 0x1, R0 ;  /* 0x00000001ff057819 */ /* 0x000fe40000011600 */
[----:B------:R-:W-:Y:S02]  /*27a0*/  MOV R6, R17 ;  /* 0x0000001100067202 */ /* 0x000fe40000000f00 */
[----:B------:R-:W3:Y:S01]  /*27b0*/  LDC.64 R8, c[0x4][R8] ;  /* 0x0100000008087b82 */ /* 0x000ee20000000a00 */
[----:B------:R-:W-:-:S02]  /*27c0*/  IMAD R0, R5, -0x3, R2 ;  /* 0xfffffffd05007824 */ /* 0x000fc400078e0202 */
[----:B-1----:R-:W-:Y:S01]  /*27d0*/  IMAD.U32 R5, RZ, RZ, UR5 ;  /* 0x00000005ff057e24 */ /* 0x002fe2000f8e00ff */
[----:B0-----:R-:W-:Y:S02]  /*27e0*/  LEA R7, R7, R4, 0x18 ;  /* 0x0000000407077211 */ /* 0x001fe400078ec0ff */
[----:B------:R-:W-:Y:S02]  /*27f0*/  MOV R4, UR4 ;  /* 0x0000000400047c02 */ /* 0x000fe40008000f00 */
[----:B------:R-:W-:Y:S02]  /*2800*/  LEA R0, R0, R7, 0x2 ;  /* 0x0000000700007211 */ /* 0x000fe400078e10ff */
[----:B------:R-:W-:-:S03]  /*2810*/  MOV R7, R16 ;  /* 0x0000001000077202 */ /* 0x000fc60000000f00 */
[----:B------:R2:W-:Y:S04]  /*2820*/  STS [R0], R3 ;  /* 0x0000000300007388 */ /* 0x0005e80000000800 */
[----:B------:R-:W-:-:S07]  /*2830*/  LEPC R20, `(.L_x_10) ;  /* 0x000000001014794e */ /* 0x000fce0000000000 */
[----:B--23--:R-:W-:Y:S05]  /*2840*/  CALL.ABS.NOINC R8 ;  /* 0x0000000008007343 */ /* 0x00cfea0003c00000 */
.L_x_10:
[----:B------:R-:W-:Y:S05]  /*2850*/  WARPSYNC.ALL ;  /* 0x0000000000007948 */ /* 0x000fea0003800000 */
[----:B------:R-:W0:Y:S08]  /*2860*/  S2UR UR5, SR_CgaCtaId ;  /* 0x00000000000579c3 */ /* 0x000e300000008800 */
[----:B------:R-:W-:Y:S01]  /*2870*/  BAR.SYNC.DEFER_BLOCKING 0x0 ;  /* 0x0000000000007b1d */ /* 0x000fe20000010000 */
[----:B------:R-:W-:Y:S01]  /*2880*/  IADD3 R2, PT, PT, R2, 0x1, RZ ;  /* 0x0000000102027810 */ /* 0x000fe20007ffe0ff */
[----:B------:R-:W-:Y:S01]  /*2890*/  IMAD.MOV.U32 R4, RZ, RZ, R36 ;  /* 0x000000ffff047224 */ /* 0x000fe200078e0024 */
[----:B------:R-:W-:-:S02]  /*28a0*/  MOV R5, R37 ;  /* 0x0000002500057202 */ /* 0x000fc40000000f00 */
[----:B------:R-:W-:Y:S01]  /*28b0*/  MOV R36, R34 ;  /* 0x0000002200247202 */ /* 0x000fe20000000f00 */
[----:B------:R-:W-:Y:S01]  /*28c0*/  UMOV UR4, 0x400 ;  /* 0x0000040000047882 */ /* 0x000fe20000000000 */
[----:B------:R-:W-:Y:S01]  /*28d0*/  MOV R37, R35 ;  /* 0x0000002300257202 */ /* 0x000fe20000000f00 */
[----:B0-----:R-:W-:-:S09]  /*28e0*/  ULEA UR4, UR5, UR4, 0x18 ;  /* 0x0000000405047291 */ /* 0x001fd2000f8ec0ff */
[----:B------:R-:W-:Y:S04]  /*28f0*/  LDS R0, [UR4] ;  /* 0x00000004ff007984 */ /* 0x000fe80008000800 */
[----:B------:R-:W0:Y:S01]  /*2900*/  LDS R3, [UR4+0x8] ;  /* 0x00000804ff037984 */ /* 0x000e220008000800 */
[----:B------:R-:W1:Y:S02]  /*2910*/  LDCU UR4, c[0x0][0x394] ;  /* 0x00007280ff0477ac */ /* 0x000e640008000800 */
[----:B-1----:R-:W-:Y:S02]  /*2920*/  ISETP.GE.AND P0, PT, R2, UR4, PT ;  /* 0x0000000402007c0c */ /* 0x002fe4000bf06270 */
[----:B0-----:R-:W-:-:S13]  /*2930*/  ISETP.NE.AND P1, PT, R0, R3, PT ;  /* 0x000000030000720c */ /* 0x001fda0003f25270 */
[----:B------:R-:W-:Y:S05]  /*2940*/  @!P0 BRA P1, `(.L_x_15) ;  /* 0xffffffdc00d48947 */ /* 0x000fea000083ffff */
[----:B------:R-:W-:Y:S05]  /*2950*/  EXIT ;  /* 0x000000000000794d */ /* 0x000fea0003800000 */
.L_x_16:
[----:B------:R-:W-:-:S00]  /*2960*/  BRA `(.L_x_16) ;  /* 0xfffffffc00fc7947 */ /* 0x000fc0000383ffff */
[----:B------:R-:W-:-:S00]  /*2970*/  NOP ;  /* 0x0000000000007918 */ /* 0x000fc00000000000 */
        /* <DEDUP_REMOVED lines=8> */
.L_x_17:


//--------------------- .nv.global.init           --------------------------
	.section	.nv.global.init,"aw",@progbits
.nv.global.init:
	.type		$str$3,@object
	.size		$str$3,(.L_0 - $str$3)
$str$3:
        /*0000*/ 	.byte	0x49, 0x74, 0x65, 0x72, 0x61, 0x74, 0x69, 0x6f, 0x6e, 0x3a, 0x20, 0x25, 0x64, 0x2c, 0x20, 0x65
        /*0010*/ 	.byte	0x6e, 0x65, 0x72, 0x67, 0x79, 0x20, 0x25, 0x64, 0x0a, 0x00
.L_0:


//--------------------- .nv.shared._Z13simulateIsingPsS_ii --------------------------
	.section	.nv.shared._Z13simulateIsingPsS_ii,"aw",@nobits
	.sectionflags	@""
	.align	4
.nv.shared._Z13simulateIsingPsS_ii:
	.zero		1036


//--------------------- .nv.shared.reserved.0     --------------------------
	.section	.nv.shared.reserved.0,"aw",@nobits
	.weak		__nv_reservedSMEM_offset_0_alias
	.size		__nv_reservedSMEM_offset_0_alias, 0, 64
	.other		__nv_reservedSMEM_offset_0_alias,@"STO_CUDA_RESERVED_SHARED STV_DEFAULT"
__nv_reservedSMEM_offset_0_alias:
	.zero		0
	.zero		64


//--------------------- .nv.constant0._Z13simulateIsingPsS_ii --------------------------
	.section	.nv.constant0._Z13simulateIsingPsS_ii,"a",@progbits
	.sectionflags	@""
	.align	4
.nv.constant0._Z13simulateIsingPsS_ii:
	.zero		920


//--------------------- SYMBOLS --------------------------

	.type		.nv.reservedSmem.offset0,@object
	.size		.nv.reservedSmem.offset0,0x4
	.type		.nv.reservedSmem.cap,@object
	.size		.nv.reservedSmem.cap,0x4
	.type		vprintf,@function
